//
// Generated by NVIDIA NVVM Compiler
//
// Compiler Build ID: CL-36424714
// Cuda compilation tools, release 13.0, V13.0.88
// Based on NVVM 20.0.0
//

.version 9.0
.target sm_100
.address_size 64

	// .globl	_Z12init_dev_rngPjP17curandStateXORWOW
.global .align 4 .b8 precalc_xorwow_matrix[102400];
.global .align 4 .b8 precalc_xorwow_offset_matrix[102400];
.global .align 4 .b8 mrg32k3aM1[2304];
.global .align 4 .b8 mrg32k3aM2[2304];
.global .align 4 .b8 mrg32k3aM1SubSeq[2016];
.global .align 4 .b8 mrg32k3aM2SubSeq[2016];
.global .align 4 .b8 mrg32k3aM1Seq[2304];
.global .align 4 .b8 mrg32k3aM2Seq[2304];
.const .align 8 .b8 __cr_lgamma_table[72];
.const .align 4 .f32 d_Dg;
.const .align 4 .f32 d_Dp;
.const .align 4 .f32 d_lambda;
.const .align 4 .f32 d_mean;
.const .align 4 .f32 d_fa;
.const .align 4 .f32 d_fb;
.const .align 4 .f32 d_mua;
.const .align 4 .f32 d_mub;
.const .align 4 .u32 d_comp;
.const .align 4 .u32 d_spp;
.const .align 8 .u64 d_paths;
.const .align 8 .u64 d_steps;
.const .align 8 .u64 d_trigger;
.const .align 1 .u8 d_domainx;
.const .align 4 .u32 d_points;

.visible .entry _Z12init_dev_rngPjP17curandStateXORWOW(
	.param .u64 .ptr .align 1 _Z12init_dev_rngPjP17curandStateXORWOW_param_0,
	.param .u64 .ptr .align 1 _Z12init_dev_rngPjP17curandStateXORWOW_param_1
)
{
	.reg .b32 	%r<15>;
	.reg .b64 	%rd<10>;

	ld.param.u64 	%rd1, [_Z12init_dev_rngPjP17curandStateXORWOW_param_0];
	ld.param.u64 	%rd2, [_Z12init_dev_rngPjP17curandStateXORWOW_param_1];
	cvta.to.global.u64 	%rd3, %rd2;
	cvta.to.global.u64 	%rd4, %rd1;
	mov.u32 	%r1, %ctaid.x;
	mov.u32 	%r2, %ntid.x;
	mov.u32 	%r3, %tid.x;
	mad.lo.s32 	%r4, %r1, %r2, %r3;
	mul.wide.u32 	%rd5, %r4, 4;
	add.s64 	%rd6, %rd4, %rd5;
	ld.global.u32 	%r5, [%rd6];
	mul.wide.u32 	%rd7, %r4, 48;
	add.s64 	%rd8, %rd3, %rd7;
	xor.b32  	%r6, %r5, -1429050551;
	mul.lo.s32 	%r7, %r6, 1099087573;
	add.s32 	%r8, %r7, -638133224;
	add.s32 	%r9, %r7, 123456789;
	st.global.v2.u32 	[%rd8], {%r8, %r9};
	xor.b32  	%r10, %r7, 362436069;
	mov.b32 	%r11, -123459836;
	st.global.v2.u32 	[%rd8+8], {%r10, %r11};
	add.s32 	%r12, %r7, 5783321;
	mov.b32 	%r13, -589760388;
	st.global.v2.u32 	[%rd8+16], {%r13, %r12};
	mov.b32 	%r14, 0;
	st.global.v2.u32 	[%rd8+24], {%r14, %r14};
	st.global.u32 	[%rd8+32], %r14;
	mov.b64 	%rd9, 0;
	st.global.u64 	[%rd8+40], %rd9;
	ret;

}
	// .globl	_Z11run_momentsPfS_S_P17curandStateXORWOW
.visible .entry _Z11run_momentsPfS_S_P17curandStateXORWOW(
	.param .u64 .ptr .align 1 _Z11run_momentsPfS_S_P17curandStateXORWOW_param_0,
	.param .u64 .ptr .align 1 _Z11run_momentsPfS_S_P17curandStateXORWOW_param_1,
	.param .u64 .ptr .align 1 _Z11run_momentsPfS_S_P17curandStateXORWOW_param_2,
	.param .u64 .ptr .align 1 _Z11run_momentsPfS_S_P17curandStateXORWOW_param_3
)
{
	.reg .pred 	%p<133>;
	.reg .b16 	%rs<2>;
	.reg .b32 	%r<346>;
	.reg .b32 	%f<509>;
	.reg .b64 	%rd<36>;
	.reg .b64 	%fd<2>;

	ld.param.u64 	%rd17, [_Z11run_momentsPfS_S_P17curandStateXORWOW_param_0];
	ld.param.u64 	%rd18, [_Z11run_momentsPfS_S_P17curandStateXORWOW_param_1];
	ld.param.u64 	%rd16, [_Z11run_momentsPfS_S_P17curandStateXORWOW_param_2];
	ld.param.u64 	%rd19, [_Z11run_momentsPfS_S_P17curandStateXORWOW_param_3];
	cvta.to.global.u64 	%rd20, %rd19;
	cvta.to.global.u64 	%rd21, %rd18;
	cvta.to.global.u64 	%rd22, %rd17;
	mov.u32 	%r128, %ctaid.x;
	mov.u32 	%r129, %ntid.x;
	mov.u32 	%r130, %tid.x;
	mad.lo.s32 	%r131, %r128, %r129, %r130;
	cvt.u64.u32 	%rd1, %r131;
	mul.wide.u32 	%rd23, %r131, 4;
	add.s64 	%rd2, %rd22, %rd23;
	ld.global.f32 	%f489, [%rd2];
	add.s64 	%rd3, %rd21, %rd23;
	ld.global.f32 	%f508, [%rd3];
	mul.wide.u32 	%rd24, %r131, 48;
	add.s64 	%rd4, %rd20, %rd24;
	ld.global.v2.u32 	{%r332, %r331}, [%rd4];
	ld.global.v2.u32 	{%r4, %r3}, [%rd4+8];
	ld.global.v2.u32 	{%r5, %r6}, [%rd4+16];
	ld.global.v2.u32 	{%r7, %r8}, [%rd4+24];
	ld.global.f32 	%f3, [%rd4+32];
	ld.global.f64 	%fd1, [%rd4+40];
	ld.const.f32 	%f4, [d_Dg];
	ld.const.f32 	%f479, [d_Dp];
	ld.const.f32 	%f480, [d_lambda];
	ld.const.u32 	%r9, [d_comp];
	ld.const.f32 	%f7, [d_mean];
	ld.const.f32 	%f481, [d_fa];
	ld.const.f32 	%f482, [d_fb];
	ld.const.f32 	%f483, [d_mua];
	ld.const.f32 	%f484, [d_mub];
	ld.const.u64 	%rd5, [d_paths];
	and.b64  	%rd25, %rd5, -4294967296;
	setp.ne.s64 	%p2, %rd25, 0;
	@%p2 bra 	$L__BB1_2;
	cvt.u32.u64 	%r132, %rd5;
	cvt.u32.u64 	%r133, %rd1;
	div.u32 	%r134, %r133, %r132;
	cvt.u64.u32 	%rd33, %r134;
	bra.uni 	$L__BB1_3;
$L__BB1_2:
	div.s64 	%rd33, %rd1, %rd5;
$L__BB1_3:
	ld.const.s32 	%rd9, [d_points];
	or.b64  	%rd26, %rd33, %rd9;
	and.b64  	%rd27, %rd26, -4294967296;
	setp.ne.s64 	%p3, %rd27, 0;
	@%p3 bra 	$L__BB1_5;
	cvt.u32.u64 	%r135, %rd9;
	cvt.u32.u64 	%r136, %rd33;
	rem.u32 	%r137, %r136, %r135;
	cvt.u64.u32 	%rd34, %r137;
	bra.uni 	$L__BB1_6;
$L__BB1_5:
	rem.s64 	%rd34, %rd33, %rd9;
$L__BB1_6:
	cvta.to.global.u64 	%rd28, %rd16;
	shl.b64 	%rd29, %rd34, 2;
	add.s64 	%rd30, %rd28, %rd29;
	ld.global.f32 	%f12, [%rd30];
	ld.const.u8 	%rs1, [d_domainx];
	setp.gt.s16 	%p4, %rs1, 107;
	@%p4 bra 	$L__BB1_12;
	setp.eq.s16 	%p10, %rs1, 68;
	mov.f32 	%f478, %f12;
	@%p10 bra 	$L__BB1_36;
	setp.eq.s16 	%p11, %rs1, 97;
	@%p11 bra 	$L__BB1_22;
	setp.eq.s16 	%p12, %rs1, 98;
	@%p12 bra 	$L__BB1_10;
	bra.uni 	$L__BB1_15;
$L__BB1_10:
	setp.ne.s32 	%p19, %r9, 1;
	@%p19 bra 	$L__BB1_26;
	neg.f32 	%f137, %f12;
	mul.f32 	%f138, %f483, %f137;
	div.rn.f32 	%f481, %f138, %f484;
	mov.f32 	%f478, %f4;
	mov.f32 	%f482, %f12;
	bra.uni 	$L__BB1_36;
$L__BB1_12:
	setp.gt.s16 	%p5, %rs1, 109;
	@%p5 bra 	$L__BB1_16;
	setp.eq.s16 	%p8, %rs1, 108;
	@%p8 bra 	$L__BB1_20;
	setp.eq.s16 	%p9, %rs1, 109;
	@%p9 bra 	$L__BB1_28;
$L__BB1_15:
	mov.f32 	%f478, %f4;
	bra.uni 	$L__BB1_36;
$L__BB1_16:
	setp.eq.s16 	%p6, %rs1, 110;
	@%p6 bra 	$L__BB1_32;
	setp.ne.s16 	%p7, %rs1, 112;
	@%p7 bra 	$L__BB1_15;
	setp.eq.f32 	%p13, %f7, 0f00000000;
	mov.f32 	%f478, %f4;
	mov.f32 	%f479, %f12;
	@%p13 bra 	$L__BB1_36;
	mul.f32 	%f121, %f7, %f7;
	div.rn.f32 	%f480, %f121, %f12;
	mov.f32 	%f478, %f4;
	mov.f32 	%f479, %f12;
	bra.uni 	$L__BB1_36;
$L__BB1_20:
	setp.eq.f32 	%p18, %f7, 0f00000000;
	mov.f32 	%f478, %f4;
	mov.f32 	%f480, %f12;
	@%p18 bra 	$L__BB1_36;
	mul.f32 	%f132, %f7, %f7;
	div.rn.f32 	%f479, %f132, %f12;
	mov.f32 	%f478, %f4;
	mov.f32 	%f480, %f12;
	bra.uni 	$L__BB1_36;
$L__BB1_22:
	setp.ne.s32 	%p21, %r9, 1;
	@%p21 bra 	$L__BB1_24;
	neg.f32 	%f143, %f12;
	mul.f32 	%f144, %f484, %f143;
	div.rn.f32 	%f482, %f144, %f483;
	mov.f32 	%f478, %f4;
	mov.f32 	%f481, %f12;
	bra.uni 	$L__BB1_36;
$L__BB1_24:
	setp.eq.f32 	%p22, %f7, 0f00000000;
	mov.f32 	%f478, %f4;
	mov.f32 	%f481, %f12;
	@%p22 bra 	$L__BB1_36;
	add.f32 	%f139, %f483, %f484;
	mul.f32 	%f140, %f7, %f139;
	mul.f32 	%f141, %f484, %f12;
	sub.f32 	%f142, %f140, %f141;
	div.rn.f32 	%f482, %f142, %f483;
	mov.f32 	%f478, %f4;
	mov.f32 	%f481, %f12;
	bra.uni 	$L__BB1_36;
$L__BB1_26:
	setp.eq.f32 	%p20, %f7, 0f00000000;
	mov.f32 	%f478, %f4;
	mov.f32 	%f482, %f12;
	@%p20 bra 	$L__BB1_36;
	add.f32 	%f133, %f483, %f484;
	mul.f32 	%f134, %f7, %f133;
	mul.f32 	%f135, %f483, %f12;
	sub.f32 	%f136, %f134, %f135;
	div.rn.f32 	%f481, %f136, %f484;
	mov.f32 	%f478, %f4;
	mov.f32 	%f482, %f12;
	bra.uni 	$L__BB1_36;
$L__BB1_28:
	setp.ne.s32 	%p16, %r9, 1;
	@%p16 bra 	$L__BB1_30;
	neg.f32 	%f130, %f482;
	mul.f32 	%f131, %f12, %f130;
	div.rn.f32 	%f484, %f131, %f481;
	mov.f32 	%f478, %f4;
	mov.f32 	%f483, %f12;
	bra.uni 	$L__BB1_36;
$L__BB1_30:
	setp.eq.f32 	%p17, %f7, 0f00000000;
	mov.f32 	%f478, %f4;
	mov.f32 	%f483, %f12;
	@%p17 bra 	$L__BB1_36;
	sub.f32 	%f127, %f482, %f7;
	mul.f32 	%f128, %f127, %f12;
	sub.f32 	%f129, %f7, %f481;
	div.rn.f32 	%f484, %f128, %f129;
	mov.f32 	%f478, %f4;
	mov.f32 	%f483, %f12;
	bra.uni 	$L__BB1_36;
$L__BB1_32:
	setp.ne.s32 	%p14, %r9, 1;
	@%p14 bra 	$L__BB1_34;
	neg.f32 	%f125, %f481;
	mul.f32 	%f126, %f12, %f125;
	div.rn.f32 	%f483, %f126, %f482;
	mov.f32 	%f478, %f4;
	mov.f32 	%f484, %f12;
	bra.uni 	$L__BB1_36;
$L__BB1_34:
	setp.eq.f32 	%p15, %f7, 0f00000000;
	mov.f32 	%f478, %f4;
	mov.f32 	%f484, %f12;
	@%p15 bra 	$L__BB1_36;
	sub.f32 	%f122, %f481, %f7;
	mul.f32 	%f123, %f122, %f12;
	sub.f32 	%f124, %f7, %f482;
	div.rn.f32 	%f483, %f123, %f124;
	mov.f32 	%f478, %f4;
	mov.f32 	%f484, %f12;
$L__BB1_36:
	setp.eq.f32 	%p23, %f480, 0f00000000;
	@%p23 bra 	$L__BB1_38;
	rcp.rn.f32 	%f146, %f480;
	ld.const.u32 	%r138, [d_spp];
	cvt.rn.f32.s32 	%f147, %r138;
	div.rn.f32 	%f486, %f146, %f147;
$L__BB1_38:
	setp.neu.f32 	%p24, %f483, 0f00000000;
	setp.neu.f32 	%p25, %f484, 0f00000000;
	or.pred  	%p1, %p24, %p25;
	not.pred 	%p26, %p1;
	@%p26 bra 	$L__BB1_42;
	rcp.rn.f32 	%f32, %f483;
	rcp.rn.f32 	%f33, %f484;
	setp.geu.f32 	%p27, %f32, %f33;
	@%p27 bra 	$L__BB1_41;
	ld.const.u32 	%r140, [d_spp];
	cvt.rn.f32.s32 	%f149, %r140;
	div.rn.f32 	%f486, %f32, %f149;
	bra.uni 	$L__BB1_42;
$L__BB1_41:
	ld.const.u32 	%r139, [d_spp];
	cvt.rn.f32.s32 	%f148, %r139;
	div.rn.f32 	%f486, %f33, %f148;
$L__BB1_42:
	setp.eq.f32 	%p28, %f480, 0f00000000;
	ld.const.u64 	%rd13, [d_steps];
	mov.u32 	%r277, %r6;
	mov.u32 	%r278, %r5;
	mov.u32 	%r279, %r3;
	mov.u32 	%r330, %r4;
	@%p28 bra 	$L__BB1_44;
	shr.u32 	%r142, %r331, 2;
	xor.b32  	%r143, %r142, %r331;
	shl.b32 	%r144, %r6, 4;
	shl.b32 	%r145, %r143, 1;
	xor.b32  	%r146, %r144, %r145;
	xor.b32  	%r147, %r146, %r6;
	xor.b32  	%r277, %r147, %r143;
	add.s32 	%r332, %r332, 362437;
	add.s32 	%r148, %r277, %r332;
	cvt.rn.f32.u32 	%f150, %r148;
	fma.rn.f32 	%f151, %f150, 0f2F800000, 0f2F000000;
	setp.lt.f32 	%p29, %f151, 0f00800000;
	mul.f32 	%f152, %f151, 0f4B000000;
	selp.f32 	%f153, %f152, %f151, %p29;
	selp.f32 	%f154, 0fC1B80000, 0f00000000, %p29;
	mov.b32 	%r149, %f153;
	add.s32 	%r150, %r149, -1059760811;
	and.b32  	%r151, %r150, -8388608;
	sub.s32 	%r152, %r149, %r151;
	mov.b32 	%f155, %r152;
	cvt.rn.f32.s32 	%f156, %r151;
	fma.rn.f32 	%f157, %f156, 0f34000000, %f154;
	add.f32 	%f158, %f155, 0fBF800000;
	fma.rn.f32 	%f159, %f158, 0fBE055027, 0f3E1039F6;
	fma.rn.f32 	%f160, %f159, %f158, 0fBDF8CDCC;
	fma.rn.f32 	%f161, %f160, %f158, 0f3E0F2955;
	fma.rn.f32 	%f162, %f161, %f158, 0fBE2AD8B9;
	fma.rn.f32 	%f163, %f162, %f158, 0f3E4CED0B;
	fma.rn.f32 	%f164, %f163, %f158, 0fBE7FFF22;
	fma.rn.f32 	%f165, %f164, %f158, 0f3EAAAA78;
	fma.rn.f32 	%f166, %f165, %f158, 0fBF000000;
	mul.f32 	%f167, %f158, %f166;
	fma.rn.f32 	%f168, %f167, %f158, %f158;
	fma.rn.f32 	%f169, %f157, 0f3F317218, %f168;
	setp.gt.u32 	%p30, %r149, 2139095039;
	fma.rn.f32 	%f170, %f153, 0f7F800000, 0f7F800000;
	selp.f32 	%f171, %f170, %f169, %p30;
	setp.eq.f32 	%p31, %f153, 0f00000000;
	neg.f32 	%f172, %f171;
	selp.f32 	%f173, 0f7F800000, %f172, %p31;
	div.rn.f32 	%f174, %f173, %f480;
	div.rn.f32 	%f175, %f174, %f486;
	add.f32 	%f176, %f175, 0f3F000000;
	cvt.rmi.f32.f32 	%f177, %f176;
	cvt.rzi.s32.f32 	%r339, %f177;
	mov.u32 	%r278, %r6;
	mov.u32 	%r279, %r5;
	mov.u32 	%r330, %r3;
	mov.u32 	%r331, %r4;
$L__BB1_44:
	mov.u32 	%r333, %r277;
	mov.u32 	%r334, %r278;
	mov.u32 	%r335, %r279;
	@%p26 bra 	$L__BB1_48;
	shr.u32 	%r154, %r331, 2;
	xor.b32  	%r155, %r154, %r331;
	shl.b32 	%r156, %r277, 4;
	shl.b32 	%r157, %r155, 1;
	xor.b32  	%r158, %r156, %r157;
	xor.b32  	%r159, %r158, %r277;
	xor.b32  	%r334, %r159, %r155;
	add.s32 	%r160, %r332, %r334;
	add.s32 	%r161, %r160, 362437;
	cvt.rn.f32.u32 	%f178, %r161;
	fma.rn.f32 	%f179, %f178, 0f2F800000, 0f2F000000;
	setp.geu.f32 	%p33, %f179, 0f3F000000;
	@%p33 bra 	$L__BB1_47;
	shr.u32 	%r175, %r330, 2;
	xor.b32  	%r176, %r175, %r330;
	shl.b32 	%r177, %r334, 4;
	shl.b32 	%r178, %r176, 1;
	xor.b32  	%r179, %r178, %r177;
	xor.b32  	%r180, %r179, %r176;
	xor.b32  	%r333, %r180, %r334;
	add.s32 	%r332, %r332, 724874;
	add.s32 	%r181, %r333, %r332;
	cvt.rn.f32.u32 	%f208, %r181;
	fma.rn.f32 	%f209, %f208, 0f2F800000, 0f2F000000;
	setp.lt.f32 	%p37, %f209, 0f00800000;
	mul.f32 	%f210, %f209, 0f4B000000;
	selp.f32 	%f211, %f210, %f209, %p37;
	selp.f32 	%f212, 0fC1B80000, 0f00000000, %p37;
	mov.b32 	%r182, %f211;
	add.s32 	%r183, %r182, -1059760811;
	and.b32  	%r184, %r183, -8388608;
	sub.s32 	%r185, %r182, %r184;
	mov.b32 	%f213, %r185;
	cvt.rn.f32.s32 	%f214, %r184;
	fma.rn.f32 	%f215, %f214, 0f34000000, %f212;
	add.f32 	%f216, %f213, 0fBF800000;
	fma.rn.f32 	%f217, %f216, 0fBE055027, 0f3E1039F6;
	fma.rn.f32 	%f218, %f217, %f216, 0fBDF8CDCC;
	fma.rn.f32 	%f219, %f218, %f216, 0f3E0F2955;
	fma.rn.f32 	%f220, %f219, %f216, 0fBE2AD8B9;
	fma.rn.f32 	%f221, %f220, %f216, 0f3E4CED0B;
	fma.rn.f32 	%f222, %f221, %f216, 0fBE7FFF22;
	fma.rn.f32 	%f223, %f222, %f216, 0f3EAAAA78;
	fma.rn.f32 	%f224, %f223, %f216, 0fBF000000;
	mul.f32 	%f225, %f216, %f224;
	fma.rn.f32 	%f226, %f225, %f216, %f216;
	fma.rn.f32 	%f227, %f215, 0f3F317218, %f226;
	setp.gt.u32 	%p38, %r182, 2139095039;
	fma.rn.f32 	%f228, %f211, 0f7F800000, 0f7F800000;
	selp.f32 	%f229, %f228, %f227, %p38;
	setp.eq.f32 	%p39, %f211, 0f00000000;
	neg.f32 	%f230, %f229;
	selp.f32 	%f231, 0f7F800000, %f230, %p39;
	div.rn.f32 	%f232, %f231, %f483;
	div.rn.f32 	%f233, %f232, %f486;
	add.f32 	%f234, %f233, 0f3F000000;
	cvt.rmi.f32.f32 	%f235, %f234;
	cvt.rzi.s32.f32 	%r325, %f235;
	mov.b32 	%r326, 0;
	mov.u32 	%r335, %r277;
	mov.u32 	%r330, %r278;
	mov.u32 	%r331, %r279;
	bra.uni 	$L__BB1_48;
$L__BB1_47:
	shr.u32 	%r163, %r330, 2;
	xor.b32  	%r164, %r163, %r330;
	shl.b32 	%r165, %r334, 4;
	shl.b32 	%r166, %r164, 1;
	xor.b32  	%r167, %r166, %r165;
	xor.b32  	%r168, %r167, %r164;
	xor.b32  	%r333, %r168, %r334;
	add.s32 	%r332, %r332, 724874;
	add.s32 	%r169, %r333, %r332;
	cvt.rn.f32.u32 	%f180, %r169;
	fma.rn.f32 	%f181, %f180, 0f2F800000, 0f2F000000;
	setp.lt.f32 	%p34, %f181, 0f00800000;
	mul.f32 	%f182, %f181, 0f4B000000;
	selp.f32 	%f183, %f182, %f181, %p34;
	selp.f32 	%f184, 0fC1B80000, 0f00000000, %p34;
	mov.b32 	%r170, %f183;
	add.s32 	%r171, %r170, -1059760811;
	and.b32  	%r172, %r171, -8388608;
	sub.s32 	%r173, %r170, %r172;
	mov.b32 	%f185, %r173;
	cvt.rn.f32.s32 	%f186, %r172;
	fma.rn.f32 	%f187, %f186, 0f34000000, %f184;
	add.f32 	%f188, %f185, 0fBF800000;
	fma.rn.f32 	%f189, %f188, 0fBE055027, 0f3E1039F6;
	fma.rn.f32 	%f190, %f189, %f188, 0fBDF8CDCC;
	fma.rn.f32 	%f191, %f190, %f188, 0f3E0F2955;
	fma.rn.f32 	%f192, %f191, %f188, 0fBE2AD8B9;
	fma.rn.f32 	%f193, %f192, %f188, 0f3E4CED0B;
	fma.rn.f32 	%f194, %f193, %f188, 0fBE7FFF22;
	fma.rn.f32 	%f195, %f194, %f188, 0f3EAAAA78;
	fma.rn.f32 	%f196, %f195, %f188, 0fBF000000;
	mul.f32 	%f197, %f188, %f196;
	fma.rn.f32 	%f198, %f197, %f188, %f188;
	fma.rn.f32 	%f199, %f187, 0f3F317218, %f198;
	setp.gt.u32 	%p35, %r170, 2139095039;
	fma.rn.f32 	%f200, %f183, 0f7F800000, 0f7F800000;
	selp.f32 	%f201, %f200, %f199, %p35;
	setp.eq.f32 	%p36, %f183, 0f00000000;
	neg.f32 	%f202, %f201;
	selp.f32 	%f203, 0f7F800000, %f202, %p36;
	div.rn.f32 	%f204, %f203, %f484;
	div.rn.f32 	%f205, %f204, %f486;
	add.f32 	%f206, %f205, 0f3F000000;
	cvt.rmi.f32.f32 	%f207, %f206;
	cvt.rzi.s32.f32 	%r325, %f207;
	mov.b32 	%r326, 1;
	mov.u32 	%r335, %r277;
	mov.u32 	%r330, %r278;
	mov.u32 	%r331, %r279;
$L__BB1_48:
	setp.lt.s64 	%p40, %rd13, 1;
	mov.f32 	%f505, 0f00000000;
	@%p40 bra 	$L__BB1_114;
	mul.f32 	%f238, %f478, 0f40C00000;
	mul.f32 	%f37, %f238, %f486;
	mul.f32 	%f38, %f479, %f480;
	neg.f32 	%f39, %f486;
	div.rn.f32 	%f40, %f480, %f479;
	mov.f32 	%f505, 0f00000000;
	mov.b64 	%rd35, 0;
	sqrt.rn.f32 	%f107, %f40;
	ld.const.u64 	%rd32, [d_trigger];
$L__BB1_50:
	abs.f32 	%f492, %f489;
	setp.lt.f32 	%p41, %f492, 0f40000000;
	@%p41 bra 	$L__BB1_61;
	setp.gtu.f32 	%p42, %f492, 0f4B800000;
	@%p42 bra 	$L__BB1_58;
	mov.f32 	%f239, 0f40000000;
	div.approx.f32 	%f240, %f492, %f239;
	cvt.rzi.f32.f32 	%f490, %f240;
	fma.rn.f32 	%f46, %f490, 0fC0000000, %f492;
	mov.b32 	%r44, %f46;
	setp.lt.u32 	%p43, %r44, 1073741824;
	@%p43 bra 	$L__BB1_57;
	setp.lt.u32 	%p44, %r44, -2147483647;
	@%p44 bra 	$L__BB1_55;
	add.f32 	%f244, %f490, 0fBF800000;
	setp.lt.f32 	%p47, %f46, 0fC0000000;
	add.f32 	%f245, %f244, 0fBF800000;
	selp.f32 	%f490, %f245, %f244, %p47;
	bra.uni 	$L__BB1_57;
$L__BB1_55:
	add.f32 	%f490, %f490, 0f3F800000;
	setp.ltu.f32 	%p45, %f46, 0f40800000;
	@%p45 bra 	$L__BB1_57;
	add.f32 	%f241, %f490, 0f3F800000;
	fma.rn.f32 	%f242, 0f40000000, 0fC0400000, %f46;
	setp.ge.f32 	%p46, %f242, 0f00000000;
	add.f32 	%f243, %f241, 0f3F800000;
	selp.f32 	%f490, %f243, %f241, %p46;
$L__BB1_57:
	fma.rn.f32 	%f492, %f490, 0fC0000000, %f492;
	bra.uni 	$L__BB1_61;
$L__BB1_58:
	mov.b32 	%r45, %f492;
	and.b32  	%r186, %r45, 8388607;
	or.b32  	%r301, %r186, 1065353216;
	mov.b32 	%f491, %r301;
	and.b32  	%r187, %r45, -8388608;
	add.s32 	%r302, %r187, -1073741824;
	setp.eq.s32 	%p48, %r302, 0;
	@%p48 bra 	$L__BB1_60;
$L__BB1_59:
	min.u32 	%r188, %r302, 192937984;
	add.s32 	%r189, %r301, %r188;
	mov.b32 	%f246, %r189;
	sub.f32 	%f247, %f246, %f246;
	add.f32 	%f248, %f247, %f246;
	sub.f32 	%f249, %f246, %f248;
	mov.f32 	%f250, 0f3F800000;
	fma.rz.f32 	%f251, %f249, %f250, %f248;
	cvt.rzi.f32.f32 	%f252, %f251;
	sub.f32 	%f491, %f246, %f252;
	sub.s32 	%r302, %r302, %r188;
	mov.b32 	%r301, %f491;
	setp.ne.s32 	%p49, %r302, 0;
	setp.ne.s32 	%p50, %r301, 0;
	and.pred  	%p51, %p49, %p50;
	@%p51 bra 	$L__BB1_59;
$L__BB1_60:
	setp.gt.u32 	%p52, %r45, 2139095039;
	selp.f32 	%f254, 0f7FFFFFFF, 0f4B800000, %p52;
	mul.f32 	%f255, %f491, 0f34000000;
	mul.f32 	%f492, %f254, %f255;
$L__BB1_61:
	setp.eq.f32 	%p53, %f478, 0f00000000;
	abs.f32 	%f257, %f492;
	setp.nan.f32 	%p54, %f257, %f257;
	copysign.f32 	%f258, %f489, %f492;
	selp.f32 	%f259, %f492, %f258, %p54;
	setp.lt.f32 	%p55, %f259, 0fBF800000;
	add.f32 	%f260, %f259, 0f40000000;
	setp.gt.f32 	%p56, %f259, 0f3F800000;
	add.f32 	%f261, %f259, 0fC0000000;
	selp.f32 	%f262, %f261, %f259, %p56;
	selp.f32 	%f263, %f260, %f262, %p55;
	setp.ge.f32 	%p57, %f263, 0fBF800000;
	setp.lt.f32 	%p58, %f263, 0f00000000;
	selp.f32 	%f264, 0f3F800000, 0fBF800000, %p58;
	selp.f32 	%f57, %f264, 0fBF800000, %p57;
	fma.rn.f32 	%f58, %f486, %f57, %f489;
	mov.f32 	%f493, 0f00000000;
	mov.u32 	%r303, %r333;
	mov.u32 	%r304, %r334;
	mov.u32 	%r305, %r335;
	mov.u32 	%r306, %r330;
	@%p53 bra 	$L__BB1_66;
	shr.u32 	%r190, %r331, 2;
	xor.b32  	%r191, %r190, %r331;
	shl.b32 	%r192, %r333, 4;
	shl.b32 	%r193, %r191, 1;
	xor.b32  	%r194, %r192, %r193;
	xor.b32  	%r195, %r194, %r333;
	xor.b32  	%r303, %r195, %r191;
	add.s32 	%r332, %r332, 362437;
	add.s32 	%r196, %r303, %r332;
	cvt.rn.f32.u32 	%f265, %r196;
	fma.rn.f32 	%f59, %f265, 0f2F800000, 0f2F000000;
	setp.gtu.f32 	%p59, %f59, 0f3E2AAAAB;
	@%p59 bra 	$L__BB1_64;
	sqrt.rn.f32 	%f266, %f37;
	neg.f32 	%f493, %f266;
	mov.u32 	%r304, %r333;
	mov.u32 	%r305, %r334;
	mov.u32 	%r306, %r335;
	mov.u32 	%r331, %r330;
	bra.uni 	$L__BB1_66;
$L__BB1_64:
	setp.leu.f32 	%p60, %f59, 0f3E2AAAAB;
	setp.gtu.f32 	%p61, %f59, 0f3EAAAAAB;
	or.pred  	%p62, %p60, %p61;
	mov.u32 	%r304, %r333;
	mov.u32 	%r305, %r334;
	mov.u32 	%r306, %r335;
	mov.u32 	%r331, %r330;
	@%p62 bra 	$L__BB1_66;
	sqrt.rn.f32 	%f493, %f37;
	mov.u32 	%r304, %r333;
	mov.u32 	%r305, %r334;
	mov.u32 	%r306, %r335;
	mov.u32 	%r331, %r330;
$L__BB1_66:
	add.f32 	%f63, %f58, %f493;
	abs.f32 	%f496, %f63;
	setp.lt.f32 	%p63, %f496, 0f40000000;
	@%p63 bra 	$L__BB1_77;
	setp.gtu.f32 	%p64, %f496, 0f4B800000;
	@%p64 bra 	$L__BB1_74;
	mov.f32 	%f268, 0f40000000;
	div.approx.f32 	%f269, %f496, %f268;
	cvt.rzi.f32.f32 	%f494, %f269;
	fma.rn.f32 	%f66, %f494, 0fC0000000, %f496;
	mov.b32 	%r60, %f66;
	setp.lt.u32 	%p65, %r60, 1073741824;
	@%p65 bra 	$L__BB1_73;
	setp.lt.u32 	%p66, %r60, -2147483647;
	@%p66 bra 	$L__BB1_71;
	add.f32 	%f273, %f494, 0fBF800000;
	setp.lt.f32 	%p69, %f66, 0fC0000000;
	add.f32 	%f274, %f273, 0fBF800000;
	selp.f32 	%f494, %f274, %f273, %p69;
	bra.uni 	$L__BB1_73;
$L__BB1_71:
	add.f32 	%f494, %f494, 0f3F800000;
	setp.ltu.f32 	%p67, %f66, 0f40800000;
	@%p67 bra 	$L__BB1_73;
	add.f32 	%f270, %f494, 0f3F800000;
	fma.rn.f32 	%f271, 0f40000000, 0fC0400000, %f66;
	setp.ge.f32 	%p68, %f271, 0f00000000;
	add.f32 	%f272, %f270, 0f3F800000;
	selp.f32 	%f494, %f272, %f270, %p68;
$L__BB1_73:
	fma.rn.f32 	%f496, %f494, 0fC0000000, %f496;
	bra.uni 	$L__BB1_77;
$L__BB1_74:
	mov.b32 	%r61, %f496;
	and.b32  	%r197, %r61, 8388607;
	or.b32  	%r309, %r197, 1065353216;
	mov.b32 	%f495, %r309;
	and.b32  	%r198, %r61, -8388608;
	add.s32 	%r310, %r198, -1073741824;
	setp.eq.s32 	%p70, %r310, 0;
	@%p70 bra 	$L__BB1_76;
$L__BB1_75:
	min.u32 	%r199, %r310, 192937984;
	add.s32 	%r200, %r309, %r199;
	mov.b32 	%f275, %r200;
	sub.f32 	%f276, %f275, %f275;
	add.f32 	%f277, %f276, %f275;
	sub.f32 	%f278, %f275, %f277;
	mov.f32 	%f279, 0f3F800000;
	fma.rz.f32 	%f280, %f278, %f279, %f277;
	cvt.rzi.f32.f32 	%f281, %f280;
	sub.f32 	%f495, %f275, %f281;
	sub.s32 	%r310, %r310, %r199;
	mov.b32 	%r309, %f495;
	setp.ne.s32 	%p71, %r310, 0;
	setp.ne.s32 	%p72, %r309, 0;
	and.pred  	%p73, %p71, %p72;
	@%p73 bra 	$L__BB1_75;
$L__BB1_76:
	setp.gt.u32 	%p74, %r61, 2139095039;
	selp.f32 	%f283, 0f7FFFFFFF, 0f4B800000, %p74;
	mul.f32 	%f284, %f495, 0f34000000;
	mul.f32 	%f496, %f283, %f284;
$L__BB1_77:
	abs.f32 	%f286, %f496;
	setp.nan.f32 	%p76, %f286, %f286;
	copysign.f32 	%f287, %f63, %f496;
	selp.f32 	%f288, %f496, %f287, %p76;
	setp.lt.f32 	%p77, %f288, 0fBF800000;
	add.f32 	%f289, %f288, 0f40000000;
	setp.gt.f32 	%p78, %f288, 0f3F800000;
	add.f32 	%f290, %f288, 0fC0000000;
	selp.f32 	%f291, %f290, %f288, %p78;
	selp.f32 	%f292, %f289, %f291, %p77;
	setp.ge.f32 	%p79, %f292, 0fBF800000;
	setp.lt.f32 	%p80, %f292, 0f00000000;
	selp.f32 	%f293, 0f3F800000, 0fBF800000, %p80;
	selp.f32 	%f294, %f293, 0fBF800000, %p79;
	add.f32 	%f295, %f57, %f294;
	mul.f32 	%f296, %f295, 0f3F000000;
	fma.rn.f32 	%f77, %f486, %f296, %f489;
	mov.f32 	%f497, 0f00000000;
	mov.u32 	%r311, %r303;
	mov.u32 	%r312, %r304;
	mov.u32 	%r313, %r305;
	mov.u32 	%r314, %r306;
	@%p53 bra 	$L__BB1_82;
	shr.u32 	%r201, %r331, 2;
	xor.b32  	%r202, %r201, %r331;
	shl.b32 	%r203, %r303, 4;
	shl.b32 	%r204, %r202, 1;
	xor.b32  	%r205, %r203, %r204;
	xor.b32  	%r206, %r205, %r303;
	xor.b32  	%r311, %r206, %r202;
	add.s32 	%r332, %r332, 362437;
	add.s32 	%r207, %r311, %r332;
	cvt.rn.f32.u32 	%f297, %r207;
	fma.rn.f32 	%f78, %f297, 0f2F800000, 0f2F000000;
	setp.gtu.f32 	%p81, %f78, 0f3E2AAAAB;
	@%p81 bra 	$L__BB1_80;
	sqrt.rn.f32 	%f298, %f37;
	neg.f32 	%f497, %f298;
	mov.u32 	%r312, %r303;
	mov.u32 	%r313, %r304;
	mov.u32 	%r314, %r305;
	mov.u32 	%r331, %r306;
	bra.uni 	$L__BB1_82;
$L__BB1_80:
	setp.leu.f32 	%p82, %f78, 0f3E2AAAAB;
	setp.gtu.f32 	%p83, %f78, 0f3EAAAAAB;
	or.pred  	%p84, %p82, %p83;
	mov.u32 	%r312, %r303;
	mov.u32 	%r313, %r304;
	mov.u32 	%r314, %r305;
	mov.u32 	%r331, %r306;
	@%p84 bra 	$L__BB1_82;
	sqrt.rn.f32 	%f497, %f37;
	mov.u32 	%r312, %r303;
	mov.u32 	%r313, %r304;
	mov.u32 	%r314, %r305;
	mov.u32 	%r331, %r306;
$L__BB1_82:
	add.f32 	%f82, %f77, %f497;
	abs.f32 	%f500, %f82;
	setp.lt.f32 	%p85, %f500, 0f40000000;
	@%p85 bra 	$L__BB1_93;
	setp.gtu.f32 	%p86, %f500, 0f4B800000;
	@%p86 bra 	$L__BB1_90;
	mov.f32 	%f300, 0f40000000;
	div.approx.f32 	%f301, %f500, %f300;
	cvt.rzi.f32.f32 	%f498, %f301;
	fma.rn.f32 	%f85, %f498, 0fC0000000, %f500;
	mov.b32 	%r76, %f85;
	setp.lt.u32 	%p87, %r76, 1073741824;
	@%p87 bra 	$L__BB1_89;
	setp.lt.u32 	%p88, %r76, -2147483647;
	@%p88 bra 	$L__BB1_87;
	add.f32 	%f305, %f498, 0fBF800000;
	setp.lt.f32 	%p91, %f85, 0fC0000000;
	add.f32 	%f306, %f305, 0fBF800000;
	selp.f32 	%f498, %f306, %f305, %p91;
	bra.uni 	$L__BB1_89;
$L__BB1_87:
	add.f32 	%f498, %f498, 0f3F800000;
	setp.ltu.f32 	%p89, %f85, 0f40800000;
	@%p89 bra 	$L__BB1_89;
	add.f32 	%f302, %f498, 0f3F800000;
	fma.rn.f32 	%f303, 0f40000000, 0fC0400000, %f85;
	setp.ge.f32 	%p90, %f303, 0f00000000;
	add.f32 	%f304, %f302, 0f3F800000;
	selp.f32 	%f498, %f304, %f302, %p90;
$L__BB1_89:
	fma.rn.f32 	%f500, %f498, 0fC0000000, %f500;
	bra.uni 	$L__BB1_93;
$L__BB1_90:
	mov.b32 	%r77, %f500;
	and.b32  	%r208, %r77, 8388607;
	or.b32  	%r317, %r208, 1065353216;
	mov.b32 	%f499, %r317;
	and.b32  	%r209, %r77, -8388608;
	add.s32 	%r318, %r209, -1073741824;
	setp.eq.s32 	%p92, %r318, 0;
	@%p92 bra 	$L__BB1_92;
$L__BB1_91:
	min.u32 	%r210, %r318, 192937984;
	add.s32 	%r211, %r317, %r210;
	mov.b32 	%f307, %r211;
	sub.f32 	%f308, %f307, %f307;
	add.f32 	%f309, %f308, %f307;
	sub.f32 	%f310, %f307, %f309;
	mov.f32 	%f311, 0f3F800000;
	fma.rz.f32 	%f312, %f310, %f311, %f309;
	cvt.rzi.f32.f32 	%f313, %f312;
	sub.f32 	%f499, %f307, %f313;
	sub.s32 	%r318, %r318, %r210;
	mov.b32 	%r317, %f499;
	setp.ne.s32 	%p93, %r318, 0;
	setp.ne.s32 	%p94, %r317, 0;
	and.pred  	%p95, %p93, %p94;
	@%p95 bra 	$L__BB1_91;
$L__BB1_92:
	setp.gt.u32 	%p96, %r77, 2139095039;
	selp.f32 	%f315, 0f7FFFFFFF, 0f4B800000, %p96;
	mul.f32 	%f316, %f499, 0f34000000;
	mul.f32 	%f500, %f315, %f316;
$L__BB1_93:
	abs.f32 	%f318, %f500;
	setp.nan.f32 	%p97, %f318, %f318;
	copysign.f32 	%f319, %f82, %f500;
	selp.f32 	%f320, %f500, %f319, %p97;
	setp.lt.f32 	%p98, %f320, 0fBF800000;
	add.f32 	%f321, %f320, 0f40000000;
	setp.gt.f32 	%p99, %f320, 0f3F800000;
	add.f32 	%f322, %f320, 0fC0000000;
	selp.f32 	%f323, %f322, %f320, %p99;
	selp.f32 	%f324, %f321, %f323, %p98;
	setp.ge.f32 	%p100, %f324, 0fBF800000;
	setp.lt.f32 	%p101, %f324, 0f00000000;
	selp.f32 	%f325, 0f3F800000, 0fBF800000, %p101;
	selp.f32 	%f326, %f325, 0fBF800000, %p100;
	add.f32 	%f327, %f57, %f326;
	mul.f32 	%f328, %f327, 0f3F000000;
	fma.rn.f32 	%f96, %f486, %f328, %f489;
	mov.f32 	%f501, 0f00000000;
	mov.u32 	%r319, %r311;
	mov.u32 	%r320, %r312;
	mov.u32 	%r321, %r313;
	mov.u32 	%r322, %r314;
	@%p26 bra 	$L__BB1_99;
	setp.gt.s32 	%p103, %r325, 0;
	@%p103 bra 	$L__BB1_98;
	setp.ne.s32 	%p105, %r326, 0;
	@%p105 bra 	$L__BB1_97;
	mul.f32 	%f501, %f482, %f486;
	shr.u32 	%r225, %r331, 2;
	xor.b32  	%r226, %r225, %r331;
	shl.b32 	%r227, %r311, 4;
	shl.b32 	%r228, %r226, 1;
	xor.b32  	%r229, %r227, %r228;
	xor.b32  	%r230, %r229, %r311;
	xor.b32  	%r319, %r230, %r226;
	add.s32 	%r332, %r332, 362437;
	add.s32 	%r231, %r319, %r332;
	cvt.rn.f32.u32 	%f358, %r231;
	fma.rn.f32 	%f359, %f358, 0f2F800000, 0f2F000000;
	setp.lt.f32 	%p109, %f359, 0f00800000;
	mul.f32 	%f360, %f359, 0f4B000000;
	selp.f32 	%f361, %f360, %f359, %p109;
	selp.f32 	%f362, 0fC1B80000, 0f00000000, %p109;
	mov.b32 	%r232, %f361;
	add.s32 	%r233, %r232, -1059760811;
	and.b32  	%r234, %r233, -8388608;
	sub.s32 	%r235, %r232, %r234;
	mov.b32 	%f363, %r235;
	cvt.rn.f32.s32 	%f364, %r234;
	fma.rn.f32 	%f365, %f364, 0f34000000, %f362;
	add.f32 	%f366, %f363, 0fBF800000;
	fma.rn.f32 	%f367, %f366, 0fBE055027, 0f3E1039F6;
	fma.rn.f32 	%f368, %f367, %f366, 0fBDF8CDCC;
	fma.rn.f32 	%f369, %f368, %f366, 0f3E0F2955;
	fma.rn.f32 	%f370, %f369, %f366, 0fBE2AD8B9;
	fma.rn.f32 	%f371, %f370, %f366, 0f3E4CED0B;
	fma.rn.f32 	%f372, %f371, %f366, 0fBE7FFF22;
	fma.rn.f32 	%f373, %f372, %f366, 0f3EAAAA78;
	fma.rn.f32 	%f374, %f373, %f366, 0fBF000000;
	mul.f32 	%f375, %f366, %f374;
	fma.rn.f32 	%f376, %f375, %f366, %f366;
	fma.rn.f32 	%f377, %f365, 0f3F317218, %f376;
	setp.gt.u32 	%p110, %r232, 2139095039;
	fma.rn.f32 	%f378, %f361, 0f7F800000, 0f7F800000;
	selp.f32 	%f379, %f378, %f377, %p110;
	setp.eq.f32 	%p111, %f361, 0f00000000;
	neg.f32 	%f380, %f379;
	selp.f32 	%f381, 0f7F800000, %f380, %p111;
	div.rn.f32 	%f382, %f381, %f484;
	div.rn.f32 	%f383, %f382, %f486;
	add.f32 	%f384, %f383, 0f3F000000;
	cvt.rmi.f32.f32 	%f385, %f384;
	cvt.rzi.s32.f32 	%r325, %f385;
	mov.b32 	%r326, 1;
	mov.u32 	%r320, %r311;
	mov.u32 	%r321, %r312;
	mov.u32 	%r322, %r313;
	mov.u32 	%r331, %r314;
	bra.uni 	$L__BB1_99;
$L__BB1_97:
	mul.f32 	%f501, %f481, %f486;
	shr.u32 	%r213, %r331, 2;
	xor.b32  	%r214, %r213, %r331;
	shl.b32 	%r215, %r311, 4;
	shl.b32 	%r216, %r214, 1;
	xor.b32  	%r217, %r215, %r216;
	xor.b32  	%r218, %r217, %r311;
	xor.b32  	%r319, %r218, %r214;
	add.s32 	%r332, %r332, 362437;
	add.s32 	%r219, %r319, %r332;
	cvt.rn.f32.u32 	%f330, %r219;
	fma.rn.f32 	%f331, %f330, 0f2F800000, 0f2F000000;
	setp.lt.f32 	%p106, %f331, 0f00800000;
	mul.f32 	%f332, %f331, 0f4B000000;
	selp.f32 	%f333, %f332, %f331, %p106;
	selp.f32 	%f334, 0fC1B80000, 0f00000000, %p106;
	mov.b32 	%r220, %f333;
	add.s32 	%r221, %r220, -1059760811;
	and.b32  	%r222, %r221, -8388608;
	sub.s32 	%r223, %r220, %r222;
	mov.b32 	%f335, %r223;
	cvt.rn.f32.s32 	%f336, %r222;
	fma.rn.f32 	%f337, %f336, 0f34000000, %f334;
	add.f32 	%f338, %f335, 0fBF800000;
	fma.rn.f32 	%f339, %f338, 0fBE055027, 0f3E1039F6;
	fma.rn.f32 	%f340, %f339, %f338, 0fBDF8CDCC;
	fma.rn.f32 	%f341, %f340, %f338, 0f3E0F2955;
	fma.rn.f32 	%f342, %f341, %f338, 0fBE2AD8B9;
	fma.rn.f32 	%f343, %f342, %f338, 0f3E4CED0B;
	fma.rn.f32 	%f344, %f343, %f338, 0fBE7FFF22;
	fma.rn.f32 	%f345, %f344, %f338, 0f3EAAAA78;
	fma.rn.f32 	%f346, %f345, %f338, 0fBF000000;
	mul.f32 	%f347, %f338, %f346;
	fma.rn.f32 	%f348, %f347, %f338, %f338;
	fma.rn.f32 	%f349, %f337, 0f3F317218, %f348;
	setp.gt.u32 	%p107, %r220, 2139095039;
	fma.rn.f32 	%f350, %f333, 0f7F800000, 0f7F800000;
	selp.f32 	%f351, %f350, %f349, %p107;
	setp.eq.f32 	%p108, %f333, 0f00000000;
	neg.f32 	%f352, %f351;
	selp.f32 	%f353, 0f7F800000, %f352, %p108;
	div.rn.f32 	%f354, %f353, %f483;
	div.rn.f32 	%f355, %f354, %f486;
	add.f32 	%f356, %f355, 0f3F000000;
	cvt.rmi.f32.f32 	%f357, %f356;
	cvt.rzi.s32.f32 	%r325, %f357;
	mov.b32 	%r326, 0;
	mov.u32 	%r320, %r311;
	mov.u32 	%r321, %r312;
	mov.u32 	%r322, %r313;
	mov.u32 	%r331, %r314;
	bra.uni 	$L__BB1_99;
$L__BB1_98:
	add.s32 	%r325, %r325, -1;
	setp.ne.s32 	%p104, %r326, 0;
	selp.u32 	%r326, 1, 0, %p104;
	selp.f32 	%f329, %f482, %f481, %p104;
	mul.f32 	%f501, %f329, %f486;
	mov.u32 	%r319, %r311;
	mov.u32 	%r320, %r312;
	mov.u32 	%r321, %r313;
	mov.u32 	%r322, %r314;
$L__BB1_99:
	add.f32 	%f101, %f96, %f501;
	mov.f32 	%f502, 0f00000000;
	mov.u32 	%r327, %r319;
	mov.u32 	%r328, %r320;
	mov.u32 	%r329, %r321;
	mov.u32 	%r330, %r322;
	@%p53 bra 	$L__BB1_104;
	shr.u32 	%r236, %r331, 2;
	xor.b32  	%r237, %r236, %r331;
	shl.b32 	%r238, %r319, 4;
	shl.b32 	%r239, %r237, 1;
	xor.b32  	%r240, %r238, %r239;
	xor.b32  	%r241, %r240, %r319;
	xor.b32  	%r327, %r241, %r237;
	add.s32 	%r332, %r332, 362437;
	add.s32 	%r242, %r327, %r332;
	cvt.rn.f32.u32 	%f387, %r242;
	fma.rn.f32 	%f102, %f387, 0f2F800000, 0f2F000000;
	setp.gtu.f32 	%p113, %f102, 0f3E2AAAAB;
	@%p113 bra 	$L__BB1_102;
	sqrt.rn.f32 	%f388, %f37;
	neg.f32 	%f502, %f388;
	mov.u32 	%r328, %r319;
	mov.u32 	%r329, %r320;
	mov.u32 	%r330, %r321;
	mov.u32 	%r331, %r322;
	bra.uni 	$L__BB1_104;
$L__BB1_102:
	setp.leu.f32 	%p114, %f102, 0f3E2AAAAB;
	setp.gtu.f32 	%p115, %f102, 0f3EAAAAAB;
	or.pred  	%p116, %p114, %p115;
	mov.u32 	%r328, %r319;
	mov.u32 	%r329, %r320;
	mov.u32 	%r330, %r321;
	mov.u32 	%r331, %r322;
	@%p116 bra 	$L__BB1_104;
	sqrt.rn.f32 	%f502, %f37;
	mov.u32 	%r328, %r319;
	mov.u32 	%r329, %r320;
	mov.u32 	%r330, %r321;
	mov.u32 	%r331, %r322;
$L__BB1_104:
	setp.eq.f32 	%p117, %f480, 0f00000000;
	add.f32 	%f106, %f101, %f502;
	mov.f32 	%f503, 0f00000000;
	mov.u32 	%r333, %r327;
	mov.u32 	%r334, %r328;
	mov.u32 	%r335, %r329;
	@%p117 bra 	$L__BB1_111;
	setp.gt.s32 	%p118, %r339, 0;
	@%p118 bra 	$L__BB1_109;
	setp.eq.s32 	%p120, %r9, 0;
	shr.u32 	%r243, %r331, 2;
	xor.b32  	%r244, %r243, %r331;
	shl.b32 	%r245, %r327, 4;
	shl.b32 	%r246, %r244, 1;
	xor.b32  	%r247, %r245, %r246;
	xor.b32  	%r248, %r247, %r327;
	xor.b32  	%r334, %r248, %r244;
	add.s32 	%r249, %r332, %r334;
	add.s32 	%r250, %r249, 362437;
	cvt.rn.f32.u32 	%f393, %r250;
	fma.rn.f32 	%f394, %f393, 0f2F800000, 0f2F000000;
	setp.lt.f32 	%p121, %f394, 0f00800000;
	mul.f32 	%f395, %f394, 0f4B000000;
	selp.f32 	%f396, %f395, %f394, %p121;
	selp.f32 	%f397, 0fC1B80000, 0f00000000, %p121;
	mov.b32 	%r251, %f396;
	add.s32 	%r252, %r251, -1059760811;
	and.b32  	%r253, %r252, -8388608;
	sub.s32 	%r254, %r251, %r253;
	mov.b32 	%f398, %r254;
	cvt.rn.f32.s32 	%f399, %r253;
	fma.rn.f32 	%f400, %f399, 0f34000000, %f397;
	add.f32 	%f401, %f398, 0fBF800000;
	fma.rn.f32 	%f402, %f401, 0fBE055027, 0f3E1039F6;
	fma.rn.f32 	%f403, %f402, %f401, 0fBDF8CDCC;
	fma.rn.f32 	%f404, %f403, %f401, 0f3E0F2955;
	fma.rn.f32 	%f405, %f404, %f401, 0fBE2AD8B9;
	fma.rn.f32 	%f406, %f405, %f401, 0f3E4CED0B;
	fma.rn.f32 	%f407, %f406, %f401, 0fBE7FFF22;
	fma.rn.f32 	%f408, %f407, %f401, 0f3EAAAA78;
	fma.rn.f32 	%f409, %f408, %f401, 0fBF000000;
	mul.f32 	%f410, %f401, %f409;
	fma.rn.f32 	%f411, %f410, %f401, %f401;
	fma.rn.f32 	%f412, %f400, 0f3F317218, %f411;
	setp.gt.u32 	%p122, %r251, 2139095039;
	fma.rn.f32 	%f413, %f396, 0f7F800000, 0f7F800000;
	selp.f32 	%f414, %f413, %f412, %p122;
	setp.eq.f32 	%p123, %f396, 0f00000000;
	neg.f32 	%f415, %f414;
	selp.f32 	%f416, 0f7F800000, %f415, %p123;
	div.rn.f32 	%f417, %f416, %f480;
	div.rn.f32 	%f418, %f417, %f486;
	add.f32 	%f419, %f418, 0f3F000000;
	cvt.rmi.f32.f32 	%f420, %f419;
	cvt.rzi.s32.f32 	%r339, %f420;
	@%p120 bra 	$L__BB1_108;
	sqrt.rn.f32 	%f421, %f38;
	mul.f32 	%f422, %f486, %f421;
	shr.u32 	%r255, %r330, 2;
	xor.b32  	%r256, %r255, %r330;
	shl.b32 	%r257, %r334, 4;
	shl.b32 	%r258, %r256, 1;
	xor.b32  	%r259, %r258, %r257;
	xor.b32  	%r260, %r259, %r256;
	xor.b32  	%r333, %r260, %r334;
	add.s32 	%r332, %r332, 724874;
	add.s32 	%r261, %r333, %r332;
	cvt.rn.f32.u32 	%f423, %r261;
	fma.rn.f32 	%f424, %f423, 0f2F800000, 0f2F000000;
	setp.lt.f32 	%p124, %f424, 0f00800000;
	mul.f32 	%f425, %f424, 0f4B000000;
	selp.f32 	%f426, %f425, %f424, %p124;
	selp.f32 	%f427, 0fC1B80000, 0f00000000, %p124;
	mov.b32 	%r262, %f426;
	add.s32 	%r263, %r262, -1059760811;
	and.b32  	%r264, %r263, -8388608;
	sub.s32 	%r265, %r262, %r264;
	mov.b32 	%f428, %r265;
	cvt.rn.f32.s32 	%f429, %r264;
	fma.rn.f32 	%f430, %f429, 0f34000000, %f427;
	add.f32 	%f431, %f428, 0fBF800000;
	fma.rn.f32 	%f432, %f431, 0fBE055027, 0f3E1039F6;
	fma.rn.f32 	%f433, %f432, %f431, 0fBDF8CDCC;
	fma.rn.f32 	%f434, %f433, %f431, 0f3E0F2955;
	fma.rn.f32 	%f435, %f434, %f431, 0fBE2AD8B9;
	fma.rn.f32 	%f436, %f435, %f431, 0f3E4CED0B;
	fma.rn.f32 	%f437, %f436, %f431, 0fBE7FFF22;
	fma.rn.f32 	%f438, %f437, %f431, 0f3EAAAA78;
	fma.rn.f32 	%f439, %f438, %f431, 0fBF000000;
	mul.f32 	%f440, %f431, %f439;
	fma.rn.f32 	%f441, %f440, %f431, %f431;
	fma.rn.f32 	%f442, %f430, 0f3F317218, %f441;
	setp.gt.u32 	%p125, %r262, 2139095039;
	fma.rn.f32 	%f443, %f426, 0f7F800000, 0f7F800000;
	selp.f32 	%f444, %f443, %f442, %p125;
	setp.eq.f32 	%p126, %f426, 0f00000000;
	neg.f32 	%f445, %f444;
	selp.f32 	%f446, 0f7F800000, %f445, %p126;
	div.rn.f32 	%f447, %f446, %f107;
	sub.f32 	%f503, %f447, %f422;
	mov.u32 	%r335, %r327;
	mov.u32 	%r330, %r328;
	mov.u32 	%r331, %r329;
	bra.uni 	$L__BB1_111;
$L__BB1_108:
	shr.u32 	%r266, %r330, 2;
	xor.b32  	%r267, %r266, %r330;
	shl.b32 	%r268, %r334, 4;
	shl.b32 	%r269, %r267, 1;
	xor.b32  	%r270, %r269, %r268;
	xor.b32  	%r271, %r270, %r267;
	xor.b32  	%r333, %r271, %r334;
	add.s32 	%r332, %r332, 724874;
	add.s32 	%r272, %r333, %r332;
	cvt.rn.f32.u32 	%f448, %r272;
	fma.rn.f32 	%f449, %f448, 0f2F800000, 0f2F000000;
	setp.lt.f32 	%p127, %f449, 0f00800000;
	mul.f32 	%f450, %f449, 0f4B000000;
	selp.f32 	%f451, %f450, %f449, %p127;
	selp.f32 	%f452, 0fC1B80000, 0f00000000, %p127;
	mov.b32 	%r273, %f451;
	add.s32 	%r274, %r273, -1059760811;
	and.b32  	%r275, %r274, -8388608;
	sub.s32 	%r276, %r273, %r275;
	mov.b32 	%f453, %r276;
	cvt.rn.f32.s32 	%f454, %r275;
	fma.rn.f32 	%f455, %f454, 0f34000000, %f452;
	add.f32 	%f456, %f453, 0fBF800000;
	fma.rn.f32 	%f457, %f456, 0fBE055027, 0f3E1039F6;
	fma.rn.f32 	%f458, %f457, %f456, 0fBDF8CDCC;
	fma.rn.f32 	%f459, %f458, %f456, 0f3E0F2955;
	fma.rn.f32 	%f460, %f459, %f456, 0fBE2AD8B9;
	fma.rn.f32 	%f461, %f460, %f456, 0f3E4CED0B;
	fma.rn.f32 	%f462, %f461, %f456, 0fBE7FFF22;
	fma.rn.f32 	%f463, %f462, %f456, 0f3EAAAA78;
	fma.rn.f32 	%f464, %f463, %f456, 0fBF000000;
	mul.f32 	%f465, %f456, %f464;
	fma.rn.f32 	%f466, %f465, %f456, %f456;
	fma.rn.f32 	%f467, %f455, 0f3F317218, %f466;
	setp.gt.u32 	%p128, %r273, 2139095039;
	fma.rn.f32 	%f468, %f451, 0f7F800000, 0f7F800000;
	selp.f32 	%f469, %f468, %f467, %p128;
	setp.eq.f32 	%p129, %f451, 0f00000000;
	neg.f32 	%f470, %f469;
	selp.f32 	%f471, 0f7F800000, %f470, %p129;
	div.rn.f32 	%f503, %f471, %f107;
	mov.u32 	%r335, %r327;
	mov.u32 	%r330, %r328;
	mov.u32 	%r331, %r329;
	bra.uni 	$L__BB1_111;
$L__BB1_109:
	setp.eq.s32 	%p119, %r9, 0;
	add.s32 	%r339, %r339, -1;
	mov.u32 	%r333, %r327;
	mov.u32 	%r334, %r328;
	mov.u32 	%r335, %r329;
	@%p119 bra 	$L__BB1_111;
	sqrt.rn.f32 	%f392, %f38;
	mul.f32 	%f503, %f392, %f39;
	mov.u32 	%r333, %r327;
	mov.u32 	%r334, %r328;
	mov.u32 	%r335, %r329;
$L__BB1_111:
	add.f32 	%f489, %f106, %f503;
	abs.f32 	%f472, %f489;
	setp.leu.f32 	%p130, %f472, 0f40000000;
	@%p130 bra 	$L__BB1_113;
	mul.f32 	%f473, %f489, 0f3F000000;
	cvt.rmi.f32.f32 	%f474, %f473;
	add.f32 	%f475, %f474, %f474;
	sub.f32 	%f489, %f489, %f475;
	add.f32 	%f505, %f505, %f475;
$L__BB1_113:
	setp.eq.s64 	%p131, %rd35, %rd32;
	add.f32 	%f476, %f489, %f505;
	selp.f32 	%f508, %f476, %f508, %p131;
	add.s64 	%rd35, %rd35, 1;
	setp.ne.s64 	%p132, %rd35, %rd13;
	@%p132 bra 	$L__BB1_50;
$L__BB1_114:
	add.f32 	%f477, %f489, %f505;
	st.global.f32 	[%rd2], %f477;
	st.global.f32 	[%rd3], %f508;
	st.global.v2.u32 	[%rd4], {%r332, %r331};
	st.global.v2.u32 	[%rd4+8], {%r330, %r335};
	st.global.v2.u32 	[%rd4+16], {%r334, %r333};
	st.global.v2.u32 	[%rd4+24], {%r7, %r8};
	st.global.f32 	[%rd4+32], %f3;
	st.global.f64 	[%rd4+40], %fd1;
	ret;

}


// ===== COMPILED SASS (sm_100) =====

	.target	sm_100

	.elftype	@"ET_EXEC"


//--------------------- .note.nv.tkinfo           --------------------------
	.section	.note.nv.tkinfo,"",@"SHT_NOTE"
	.sectionflags	@"SHF_NOTE_NV_TKINFO"
	.tkinfo
        /*0018*/ 	.word	0x00000002
        /*0030*/ 	.string	""
        /*0030*/ 	.string	"ptxas"
        /*0030*/ 	.string	"Cuda compilation tools, release 13.0, V13.0.88"
        /*0030*/ 	.string	"Build cuda_13.0.r13.0/compiler.36424714_0"
        /*0030*/ 	.string	"-arch sm_100 -m 64 "



//--------------------- .note.nv.cuinfo           --------------------------
	.section	.note.nv.cuinfo,"",@"SHT_NOTE"
	.sectionflags	@"SHF_NOTE_NV_CUINFO"
        /*0018*/ 	.short	0x0002
        /*001a*/ 	.short	0x0064
        /*001c*/ 	.short	0x0082
	.zero		2


//--------------------- .nv.info                  --------------------------
	.section	.nv.info,"",@"SHT_CUDA_INFO"
	.align	4


	//----- nvinfo : EIATTR_REGCOUNT
	.align		4
        /*0000*/ 	.byte	0x04, 0x2f
        /*0002*/ 	.short	(.L_25 - .L_24)
	.align		4
.L_24:
        /*0004*/ 	.word	index@(_Z12init_dev_rngPjP17curandStateXORWOW)
        /*0008*/ 	.word	0x0000000e


	//----- nvinfo : EIATTR_FRAME_SIZE
	.align		4
.L_25:
        /*000c*/ 	.byte	0x04, 0x11
        /*000e*/ 	.short	(.L_27 - .L_26)
	.align		4
.L_26:
        /*0010*/ 	.word	index@(_Z12init_dev_rngPjP17curandStateXORWOW)
        /*0014*/ 	.word	0x00000000


	//----- nvinfo : EIATTR_REGCOUNT
	.align		4
.L_27:
        /*0018*/ 	.byte	0x04, 0x2f
        /*001a*/ 	.short	(.L_29 - .L_28)
	.align		4
.L_28:
        /*001c*/ 	.word	index@(_Z11run_momentsPfS_S_P17curandStateXORWOW)
        /*0020*/ 	.word	0x00000031


	//----- nvinfo : EIATTR_FRAME_SIZE
	.align		4
.L_29:
        /*0024*/ 	.byte	0x04, 0x11
        /*0026*/ 	.short	(.L_31 - .L_30)
	.align		4
.L_30:
        /*0028*/ 	.word	index@($__internal_4_$__cuda_sm3x_div_rn_noftz_f32_slowpath)
        /*002c*/ 	.word	0x00000000


	//----- nvinfo : EIATTR_FRAME_SIZE
	.align		4
.L_31:
        /*0030*/ 	.byte	0x04, 0x11
        /*0032*/ 	.short	(.L_33 - .L_32)
	.align		4
.L_32:
        /*0034*/ 	.word	index@($__internal_3_$__cuda_sm20_sqrt_rn_f32_slowpath)
        /*0038*/ 	.word	0x00000000


	//----- nvinfo : EIATTR_FRAME_SIZE
	.align		4
.L_33:
        /*003c*/ 	.byte	0x04, 0x11
        /*003e*/ 	.short	(.L_35 - .L_34)
	.align		4
.L_34:
        /*0040*/ 	.word	index@($__internal_2_$__cuda_sm20_rem_s64)
        /*0044*/ 	.word	0x00000000


	//----- nvinfo : EIATTR_FRAME_SIZE
	.align		4
.L_35:
        /*0048*/ 	.byte	0x04, 0x11
        /*004a*/ 	.short	(.L_37 - .L_36)
	.align		4
.L_36:
        /*004c*/ 	.word	index@($__internal_1_$__cuda_sm20_rcp_rn_f32_slowpath)
        /*0050*/ 	.word	0x00000000


	//----- nvinfo : EIATTR_FRAME_SIZE
	.align		4
.L_37:
        /*0054*/ 	.byte	0x04, 0x11
        /*0056*/ 	.short	(.L_39 - .L_38)
	.align		4
.L_38:
        /*0058*/ 	.word	index@($__internal_0_$__cuda_sm20_div_s64)
        /*005c*/ 	.word	0x00000000


	//----- nvinfo : EIATTR_FRAME_SIZE
	.align		4
.L_39:
        /*0060*/ 	.byte	0x04, 0x11
        /*0062*/ 	.short	(.L_41 - .L_40)
	.align		4
.L_40:
        /*0064*/ 	.word	index@(_Z11run_momentsPfS_S_P17curandStateXORWOW)
        /*0068*/ 	.word	0x00000000


	//----- nvinfo : EIATTR_MIN_STACK_SIZE
	.align		4
.L_41:
        /*006c*/ 	.byte	0x04, 0x12
        /*006e*/ 	.short	(.L_43 - .L_42)
	.align		4
.L_42:
        /*0070*/ 	.word	index@(_Z11run_momentsPfS_S_P17curandStateXORWOW)
        /*0074*/ 	.word	0x00000000


	//----- nvinfo : EIATTR_MIN_STACK_SIZE
	.align		4
.L_43:
        /*0078*/ 	.byte	0x04, 0x12
        /*007a*/ 	.short	(.L_45 - .L_44)
	.align		4
.L_44:
        /*007c*/ 	.word	index@(_Z12init_dev_rngPjP17curandStateXORWOW)
        /*0080*/ 	.word	0x00000000
.L_45:


//--------------------- .nv.compat                --------------------------
	.section	.nv.compat,"",@"SHT_CUDA_COMPAT_INFO"
	.align	4
        /*0000*/ 	.byte	0x02, 0x09, 0x00, 0x00, 0x02, 0x02, 0x01, 0x00, 0x02, 0x05, 0x05, 0x00, 0x03, 0x07, 0x01, 0x01
        /*0010*/ 	.byte	0x02, 0x03, 0x00, 0x00, 0x02, 0x06, 0x01, 0x00, 0x04, 0x0b, 0x08, 0x00, 0x01, 0x00, 0x00, 0x00
        /*0020*/ 	.byte	0x00, 0x00, 0x00, 0x00


//--------------------- .nv.info._Z11run_momentsPfS_S_P17curandStateXORWOW --------------------------
	.section	.nv.info._Z11run_momentsPfS_S_P17curandStateXORWOW,"",@"SHT_CUDA_INFO"
	.sectionflags	@""
	.align	4


	//----- nvinfo : EIATTR_CUDA_API_VERSION
	.align		4
        /*0000*/ 	.byte	0x04, 0x37
        /*0002*/ 	.short	(.L_47 - .L_46)
.L_46:
        /*0004*/ 	.word	0x00000082


	//----- nvinfo : EIATTR_KPARAM_INFO
	.align		4
.L_47:
        /*0008*/ 	.byte	0x04, 0x17
        /*000a*/ 	.short	(.L_49 - .L_48)
.L_48:
        /*000c*/ 	.word	0x00000000
        /*0010*/ 	.short	0x0003
        /*0012*/ 	.short	0x0018
        /*0014*/ 	.byte	0x00, 0xf5, 0x21, 0x00


	//----- nvinfo : EIATTR_KPARAM_INFO
	.align		4
.L_49:
        /*0018*/ 	.byte	0x04, 0x17
        /*001a*/ 	.short	(.L_51 - .L_50)
.L_50:
        /*001c*/ 	.word	0x00000000
        /*0020*/ 	.short	0x0002
        /*0022*/ 	.short	0x0010
        /*0024*/ 	.byte	0x00, 0xf5, 0x21, 0x00


	//----- nvinfo : EIATTR_KPARAM_INFO
	.align		4
.L_51:
        /*0028*/ 	.byte	0x04, 0x17
        /*002a*/ 	.short	(.L_53 - .L_52)
.L_52:
        /*002c*/ 	.word	0x00000000
        /*0030*/ 	.short	0x0001
        /*0032*/ 	.short	0x0008
        /*0034*/ 	.byte	0x00, 0xf5, 0x21, 0x00


	//----- nvinfo : EIATTR_KPARAM_INFO
	.align		4
.L_53:
        /*0038*/ 	.byte	0x04, 0x17
        /*003a*/ 	.short	(.L_55 - .L_54)
.L_54:
        /*003c*/ 	.word	0x00000000
        /*0040*/ 	.short	0x0000
        /*0042*/ 	.short	0x0000
        /*0044*/ 	.byte	0x00, 0xf5, 0x21, 0x00


	//----- nvinfo : EIATTR_SPARSE_MMA_MASK
	.align		4
.L_55:
        /*0048*/ 	.byte	0x03, 0x50
        /*004a*/ 	.short	0x0000


	//----- nvinfo : EIATTR_MAXREG_COUNT
	.align		4
        /*004c*/ 	.byte	0x03, 0x1b
        /*004e*/ 	.short	0x00ff


	//----- nvinfo : EIATTR_MERCURY_ISA_VERSION
	.align		4
        /*0050*/ 	.byte	0x03, 0x5f
        /*0052*/ 	.short	0x0101


	//----- nvinfo : EIATTR_VRC_CTA_INIT_COUNT
	.align		4
        /*0054*/ 	.byte	0x02, 0x4a
	.zero		1
	.zero		1


	//----- nvinfo : EIATTR_EXIT_INSTR_OFFSETS
	.align		4
        /*0058*/ 	.byte	0x04, 0x1c
        /*005a*/ 	.short	(.L_57 - .L_56)


	//   ....[0]....
.L_56:
        /*005c*/ 	.word	0x000064c0


	//----- nvinfo : EIATTR_CRS_STACK_SIZE
	.align		4
.L_57:
        /*0060*/ 	.byte	0x04, 0x1e
        /*0062*/ 	.short	(.L_59 - .L_58)
.L_58:
        /*0064*/ 	.word	0x00000000


	//----- nvinfo : EIATTR_CBANK_PARAM_SIZE
	.align		4
.L_59:
        /*0068*/ 	.byte	0x03, 0x19
        /*006a*/ 	.short	0x0020


	//----- nvinfo : EIATTR_PARAM_CBANK
	.align		4
        /*006c*/ 	.byte	0x04, 0x0a
        /*006e*/ 	.short	(.L_61 - .L_60)
	.align		4
.L_60:
        /*0070*/ 	.word	index@(.nv.constant0._Z11run_momentsPfS_S_P17curandStateXORWOW)
        /*0074*/ 	.short	0x0380
        /*0076*/ 	.short	0x0020


	//----- nvinfo : EIATTR_SW_WAR
	.align		4
.L_61:
        /*0078*/ 	.byte	0x04, 0x36
        /*007a*/ 	.short	(.L_63 - .L_62)
.L_62:
        /*007c*/ 	.word	0x00000008
.L_63:


//--------------------- .nv.info._Z12init_dev_rngPjP17curandStateXORWOW --------------------------
	.section	.nv.info._Z12init_dev_rngPjP17curandStateXORWOW,"",@"SHT_CUDA_INFO"
	.sectionflags	@""
	.align	4


	//----- nvinfo : EIATTR_CUDA_API_VERSION
	.align		4
        /*0000*/ 	.byte	0x04, 0x37
        /*0002*/ 	.short	(.L_65 - .L_64)
.L_64:
        /*0004*/ 	.word	0x00000082


	//----- nvinfo : EIATTR_KPARAM_INFO
	.align		4
.L_65:
        /*0008*/ 	.byte	0x04, 0x17
        /*000a*/ 	.short	(.L_67 - .L_66)
.L_66:
        /*000c*/ 	.word	0x00000000
        /*0010*/ 	.short	0x0001
        /*0012*/ 	.short	0x0008
        /*0014*/ 	.byte	0x00, 0xf5, 0x21, 0x00


	//----- nvinfo : EIATTR_KPARAM_INFO
	.align		4
.L_67:
        /*0018*/ 	.byte	0x04, 0x17
        /*001a*/ 	.short	(.L_69 - .L_68)
.L_68:
        /*001c*/ 	.word	0x00000000
        /*0020*/ 	.short	0x0000
        /*0022*/ 	.short	0x0000
        /*0024*/ 	.byte	0x00, 0xf5, 0x21, 0x00


	//----- nvinfo : EIATTR_SPARSE_MMA_MASK
	.align		4
.L_69:
        /*0028*/ 	.byte	0x03, 0x50
        /*002a*/ 	.short	0x0000


	//----- nvinfo : EIATTR_MAXREG_COUNT
	.align		4
        /*002c*/ 	.byte	0x03, 0x1b
        /*002e*/ 	.short	0x00ff


	//----- nvinfo : EIATTR_MERCURY_ISA_VERSION
	.align		4
        /*0030*/ 	.byte	0x03, 0x5f
        /*0032*/ 	.short	0x0101


	//----- nvinfo : EIATTR_VRC_CTA_INIT_COUNT
	.align		4
        /*0034*/ 	.byte	0x02, 0x4a
	.zero		1
	.zero		1


	//----- nvinfo : EIATTR_EXIT_INSTR_OFFSETS
	.align		4
        /*0038*/ 	.byte	0x04, 0x1c
        /*003a*/ 	.short	(.L_71 - .L_70)


	//   ....[0]....
.L_70:
        /*003c*/ 	.word	0x00000190


	//----- nvinfo : EIATTR_CBANK_PARAM_SIZE
	.align		4
.L_71:
        /*0040*/ 	.byte	0x03, 0x19
        /*0042*/ 	.short	0x0010


	//----- nvinfo : EIATTR_PARAM_CBANK
	.align		4
        /*0044*/ 	.byte	0x04, 0x0a
        /*0046*/ 	.short	(.L_73 - .L_72)
	.align		4
.L_72:
        /*0048*/ 	.word	index@(.nv.constant0._Z12init_dev_rngPjP17curandStateXORWOW)
        /*004c*/ 	.short	0x0380
        /*004e*/ 	.short	0x0010


	//----- nvinfo : EIATTR_SW_WAR
	.align		4
.L_73:
        /*0050*/ 	.byte	0x04, 0x36
        /*0052*/ 	.short	(.L_75 - .L_74)
.L_74:
        /*0054*/ 	.word	0x00000008
.L_75:


//--------------------- .nv.callgraph             --------------------------
	.section	.nv.callgraph,"",@"SHT_CUDA_CALLGRAPH"
	.align	4
	.sectionentsize	8
	.align		4
        /*0000*/ 	.word	0x00000000
	.align		4
        /*0004*/ 	.word	0xffffffff
	.align		4
        /*0008*/ 	.word	0x00000000
	.align		4
        /*000c*/ 	.word	0xfffffffe
	.align		4
        /*0010*/ 	.word	0x00000000
	.align		4
        /*0014*/ 	.word	0xfffffffd
	.align		4
        /*0018*/ 	.word	0x00000000
	.align		4
        /*001c*/ 	.word	0xfffffffc


//--------------------- .nv.constant4             --------------------------
	.section	.nv.constant4,"a",@progbits
	.align	8
	.align		8
.nv.constant4:
        /*0000*/ 	.dword	precalc_xorwow_matrix
	.align		8
        /*0008*/ 	.dword	precalc_xorwow_offset_matrix
	.align		8
        /*0010*/ 	.dword	mrg32k3aM1
	.align		8
        /*0018*/ 	.dword	mrg32k3aM2
	.align		8
        /*0020*/ 	.dword	mrg32k3aM1SubSeq
	.align		8
        /*0028*/ 	.dword	mrg32k3aM2SubSeq
	.align		8
        /*0030*/ 	.dword	mrg32k3aM1Seq
	.align		8
        /*0038*/ 	.dword	mrg32k3aM2Seq


//--------------------- .nv.constant3             --------------------------
	.section	.nv.constant3,"a",@progbits
	.align	8
.nv.constant3:
	.type		__cr_lgamma_table,@object
	.size		__cr_lgamma_table,(d_Dg - __cr_lgamma_table)
__cr_lgamma_table:
        /*0000*/ 	.byte	0x00, 0x00, 0x00, 0x00, 0x00, 0x00, 0x00, 0x00, 0x00, 0x00, 0x00, 0x00, 0x00, 0x00, 0x00, 0x00
        /*0010*/ 	.byte	0xef, 0x39, 0xfa, 0xfe, 0x42, 0x2e, 0xe6, 0x3f, 0x02, 0x20, 0x2a, 0xfa, 0x0b, 0xab, 0xfc, 0x3f
        /*0020*/ 	.byte	0xf9, 0x2c, 0x92, 0x7c, 0xa7, 0x6c, 0x09, 0x40, 0xc9, 0x79, 0x44, 0x3c, 0x64, 0x26, 0x13, 0x40
        /*0030*/ 	.byte	0xca, 0x01, 0xcf, 0x3a, 0x27, 0x51, 0x1a, 0x40, 0x30, 0xcc, 0x2d, 0xf3, 0xe1, 0x0c, 0x21, 0x40
        /*0040*/ 	.byte	0x0d, 0xb7, 0xfc, 0x82, 0x8e, 0x35, 0x25, 0x40
	.type		d_Dg,@object
	.size		d_Dg,(d_Dp - d_Dg)
d_Dg:
	.zero		4
	.type		d_Dp,@object
	.size		d_Dp,(d_lambda - d_Dp)
d_Dp:
	.zero		4
	.type		d_lambda,@object
	.size		d_lambda,(d_mean - d_lambda)
d_lambda:
	.zero		4
	.type		d_mean,@object
	.size		d_mean,(d_fa - d_mean)
d_mean:
	.zero		4
	.type		d_fa,@object
	.size		d_fa,(d_fb - d_fa)
d_fa:
	.zero		4
	.type		d_fb,@object
	.size		d_fb,(d_mua - d_fb)
d_fb:
	.zero		4
	.type		d_mua,@object
	.size		d_mua,(d_mub - d_mua)
d_mua:
	.zero		4
	.type		d_mub,@object
	.size		d_mub,(d_comp - d_mub)
d_mub:
	.zero		4
	.type		d_comp,@object
	.size		d_comp,(d_spp - d_comp)
d_comp:
	.zero		4
	.type		d_spp,@object
	.size		d_spp,(d_paths - d_spp)
d_spp:
	.zero		4
	.type		d_paths,@object
	.size		d_paths,(d_steps - d_paths)
d_paths:
	.zero		8
	.type		d_steps,@object
	.size		d_steps,(d_trigger - d_steps)
d_steps:
	.zero		8
	.type		d_trigger,@object
	.size		d_trigger,(d_domainx - d_trigger)
d_trigger:
	.zero		8
	.type		d_domainx,@object
	.size		d_domainx,(.L_22 - d_domainx)
d_domainx:
	.zero		1
.L_22:
	.zero		3
	.type		d_points,@object
	.size		d_points,(.L_23 - d_points)
d_points:
	.zero		4
.L_23:


//--------------------- .text._Z11run_momentsPfS_S_P17curandStateXORWOW --------------------------
	.section	.text._Z11run_momentsPfS_S_P17curandStateXORWOW,"ax",@progbits
	.align	128
        .global         _Z11run_momentsPfS_S_P17curandStateXORWOW
        .type           _Z11run_momentsPfS_S_P17curandStateXORWOW,@function
        .size           _Z11run_momentsPfS_S_P17curandStateXORWOW,(.L_x_182 - _Z11run_momentsPfS_S_P17curandStateXORWOW)
        .other          _Z11run_momentsPfS_S_P17curandStateXORWOW,@"STO_CUDA_ENTRY STV_DEFAULT"
_Z11run_momentsPfS_S_P17curandStateXORWOW:
.text._Z11run_momentsPfS_S_P17curandStateXORWOW:
[----:B------:R-:W-:Y:S01]  /*0000*/  LDC R1, c[0x0][0x37c] ;  /* 0x0000df00ff017b82 */ /* 0x000fe20000000800 */
[----:B------:R-:W0:Y:S07]  /*0010*/  S2R R3, SR_TID.X ;  /* 0x0000000000037919 */ /* 0x000e2e0000002100 */
[----:B------:R-:W0:Y:S01]  /*0020*/  S2UR UR4, SR_CTAID.X ;  /* 0x00000000000479c3 */ /* 0x000e220000002500 */
[----:B------:R-:W1:Y:S07]  /*0030*/  LDCU.64 UR6, c[0x0][0x358] ;  /* 0x00006b00ff0677ac */ /* 0x000e6e0008000a00 */
[----:B------:R-:W0:Y:S08]  /*0040*/  LDC R14, c[0x0][0x360] ;  /* 0x0000d800ff0e7b82 */ /* 0x000e300000000800 */
[----:B------:R-:W2:Y:S08]  /*0050*/  LDC.64 R42, c[0x0][0x380] ;  /* 0x0000e000ff2a7b82 */ /* 0x000eb00000000a00 */
[----:B------:R-:W3:Y:S08]  /*0060*/  LDC.64 R40, c[0x0][0x388] ;  /* 0x0000e200ff287b82 */ /* 0x000ef00000000a00 */
[----:B------:R-:W4:Y:S01]  /*0070*/  LDC.64 R38, c[0x0][0x398] ;  /* 0x0000e600ff267b82 */ /* 0x000f220000000a00 */
[----:B0-----:R-:W-:Y:S01]  /*0080*/  IMAD R14, R14, UR4, R3 ;  /* 0x000000040e0e7c24 */ /* 0x001fe2000f8e0203 */
[----:B------:R-:W0:Y:S01]  /*0090*/  LDCU UR4, c[0x3][0x74] ;  /* 0x00c00e80ff0477ac */ /* 0x000e220008000800 */
[----:B------:R-:W0:Y:S02]  /*00a0*/  LDCU UR5, c[0x3][0x4c] ;  /* 0x00c00980ff0577ac */ /* 0x000e240008000800 */
[C---:B--2---:R-:W-:Y:S01]  /*00b0*/  IMAD.WIDE.U32 R42, R14.reuse, 0x4, R42 ;  /* 0x000000040e2a7825 */ /* 0x044fe200078e002a */
[----:B------:R-:W2:Y:S04]  /*00c0*/  LDCU.64 UR10, c[0x3][0x58] ;  /* 0x00c00b00ff0a77ac */ /* 0x000ea80008000a00 */
[----:B-1----:R1:W5:Y:S01]  /*00d0*/  LDG.E R15, desc[UR6][R42.64] ;  /* 0x000000062a0f7981 */ /* 0x002362000c1e1900 */
[----:B------:R-:W1:Y:S01]  /*00e0*/  LDCU.64 UR12, c[0x3][0x60] ;  /* 0x00c00c00ff0c77ac */ /* 0x000e620008000a00 */
[----:B---3--:R-:W-:-:S05]  /*00f0*/  IMAD.WIDE.U32 R40, R14, 0x4, R40 ;  /* 0x000000040e287825 */ /* 0x008fca00078e0028 */
[----:B------:R3:W5:Y:S01]  /*0100*/  LDG.E R13, desc[UR6][R40.64] ;  /* 0x00000006280d7981 */ /* 0x000762000c1e1900 */
[----:B----4-:R-:W-:-:S05]  /*0110*/  IMAD.WIDE.U32 R38, R14, 0x30, R38 ;  /* 0x000000300e267825 */ /* 0x010fca00078e0026 */
[----:B------:R3:W5:Y:S04]  /*0120*/  LDG.E R12, desc[UR6][R38.64+0x20] ;  /* 0x00002006260c7981 */ /* 0x000768000c1e1900 */
[----:B------:R3:W5:Y:S04]  /*0130*/  LDG.E.64 R26, desc[UR6][R38.64+0x28] ;  /* 0x00002806261a7981 */ /* 0x000768000c1e1b00 */
[----:B------:R3:W5:Y:S04]  /*0140*/  LDG.E.64 R24, desc[UR6][R38.64] ;  /* 0x0000000626187981 */ /* 0x000768000c1e1b00 */
[----:B------:R3:W5:Y:S04]  /*0150*/  LDG.E.64 R22, desc[UR6][R38.64+0x8] ;  /* 0x0000080626167981 */ /* 0x000768000c1e1b00 */
[----:B------:R3:W5:Y:S04]  /*0160*/  LDG.E.64 R20, desc[UR6][R38.64+0x10] ;  /* 0x0000100626147981 */ /* 0x000768000c1e1b00 */
[----:B------:R3:W5:Y:S01]  /*0170*/  LDG.E.64 R18, desc[UR6][R38.64+0x18] ;  /* 0x0000180626127981 */ /* 0x000762000c1e1b00 */
[----:B------:R-:W4:Y:S01]  /*0180*/  LDCU UR8, c[0x3][0x50] ;  /* 0x00c00a00ff0877ac */ /* 0x000f220008000800 */
[----:B0-----:R-:W-:Y:S01]  /*0190*/  UISETP.NE.U32.AND UP0, UPT, UR4, URZ, UPT ;  /* 0x000000ff0400728c */ /* 0x001fe2000bf05070 */
[----:B--2---:R-:W-:Y:S01]  /*01a0*/  MOV R10, UR10 ;  /* 0x0000000a000a7c02 */ /* 0x004fe20008000f00 */
[----:B------:R-:W-:Y:S01]  /*01b0*/  IMAD.U32 R11, RZ, RZ, UR11 ;  /* 0x0000000bff0b7e24 */ /* 0x000fe2000f8e00ff */
[----:B-1----:R-:W-:Y:S01]  /*01c0*/  MOV R9, UR12 ;  /* 0x0000000c00097c02 */ /* 0x002fe20008000f00 */
[----:B------:R-:W-:Y:S01]  /*01d0*/  IMAD.U32 R8, RZ, RZ, UR13 ;  /* 0x0000000dff087e24 */ /* 0x000fe2000f8e00ff */
[----:B------:R-:W-:Y:S01]  /*01e0*/  MOV R7, UR5 ;  /* 0x0000000500077c02 */ /* 0x000fe20008000f00 */
[----:B----4-:R-:W-:-:S03]  /*01f0*/  IMAD.U32 R6, RZ, RZ, UR8 ;  /* 0x00000008ff067e24 */ /* 0x010fc6000f8e00ff */
[----:B---3--:R-:W-:Y:S05]  /*0200*/  BRA.U UP0, `(.L_x_0) ;  /* 0x0000000100547547 */ /* 0x008fea000b800000 */
[----:B------:R-:W0:Y:S01]  /*0210*/  LDCU UR4, c[0x3][0x70] ;  /* 0x00c00e00ff0477ac */ /* 0x000e220008000800 */
[----:B------:R-:W-:Y:S01]  /*0220*/  IMAD.MOV.U32 R17, RZ, RZ, RZ ;  /* 0x000000ffff117224 */ /* 0x000fe200078e00ff */
[----:B0-----:R-:W0:Y:S01]  /*0230*/  I2F.U32.RP R0, UR4 ;  /* 0x0000000400007d06 */ /* 0x001e220008209000 */
[----:B------:R-:W-:-:S07]  /*0240*/  ISETP.NE.U32.AND P2, PT, RZ, UR4, PT ;  /* 0x00000004ff007c0c */ /* 0x000fce000bf45070 */
[----:B0-----:R-:W0:Y:S02]  /*0250*/  MUFU.RCP R0, R0 ;  /* 0x0000000000007308 */ /* 0x001e240000001000 */
[----:B0-----:R-:W-:-:S06]  /*0260*/  IADD3 R2, PT, PT, R0, 0xffffffe, RZ ;  /* 0x0ffffffe00027810 */ /* 0x001fcc0007ffe0ff */
[----:B------:R0:W1:Y:S02]  /*0270*/  F2I.FTZ.U32.TRUNC.NTZ R3, R2 ;  /* 0x0000000200037305 */ /* 0x000064000021f000 */
[----:B0-----:R-:W-:Y:S02]  /*0280*/  HFMA2 R2, -RZ, RZ, 0, 0 ;  /* 0x00000000ff027431 */ /* 0x001fe400000001ff */
[----:B-1----:R-:W-:-:S04]  /*0290*/  IMAD.MOV R5, RZ, RZ, -R3 ;  /* 0x000000ffff057224 */ /* 0x002fc800078e0a03 */
[----:B------:R-:W-:-:S04]  /*02a0*/  IMAD R5, R5, UR4, RZ ;  /* 0x0000000405057c24 */ /* 0x000fc8000f8e02ff */
[----:B------:R-:W-:-:S06]  /*02b0*/  IMAD.HI.U32 R3, R3, R5, R2 ;  /* 0x0000000503037227 */ /* 0x000fcc00078e0002 */
[----:B------:R-:W-:-:S04]  /*02c0*/  IMAD.HI.U32 R16, R3, R14, RZ ;  /* 0x0000000e03107227 */ /* 0x000fc800078e00ff */
[----:B------:R-:W-:-:S04]  /*02d0*/  IMAD.MOV R3, RZ, RZ, -R16 ;  /* 0x000000ffff037224 */ /* 0x000fc800078e0a10 */
[----:B------:R-:W-:-:S05]  /*02e0*/  IMAD R14, R3, UR4, R14 ;  /* 0x00000004030e7c24 */ /* 0x000fca000f8e020e */
[----:B------:R-:W-:-:S13]  /*02f0*/  ISETP.GE.U32.AND P0, PT, R14, UR4, PT ;  /* 0x000000040e007c0c */ /* 0x000fda000bf06070 */
[----:B------:R-:W-:Y:S01]  /*0300*/  @P0 IADD3 R14, PT, PT, R14, -UR4, RZ ;  /* 0x800000040e0e0c10 */ /* 0x000fe2000fffe0ff */
[----:B------:R-:W-:-:S03]  /*0310*/  @P0 VIADD R16, R16, 0x1 ;  /* 0x0000000110100836 */ /* 0x000fc60000000000 */
[----:B------:R-:W-:-:S13]  /*0320*/  ISETP.GE.U32.AND P1, PT, R14, UR4, PT ;  /* 0x000000040e007c0c */ /* 0x000fda000bf26070 */
[----:B------:R-:W-:Y:S02]  /*0330*/  @P1 IADD3 R16, PT, PT, R16, 0x1, RZ ;  /* 0x0000000110101810 */ /* 0x000fe40007ffe0ff */
[----:B------:R-:W-:Y:S01]  /*0340*/  @!P2 LOP3.LUT R16, RZ, UR4, RZ, 0x33, !PT ;  /* 0x00000004ff10ac12 */ /* 0x000fe2000f8e33ff */
[----:B------:R-:W-:Y:S06]  /*0350*/  BRA `(.L_x_1) ;  /* 0x0000000000087947 */ /* 0x000fec0003800000 */
.L_x_0:
[----:B------:R-:W-:-:S07]  /*0360*/  MOV R0, 0x380 ;  /* 0x0000038000007802 */ /* 0x000fce0000000f00 */
[----:B-----5:R-:W-:Y:S05]  /*0370*/  CALL.REL.NOINC `($__internal_0_$__cuda_sm20_div_s64) ;  /* 0x0000006000547944 */ /* 0x020fea0003c00000 */
.L_x_1:
[----:B------:R-:W0:Y:S01]  /*0380*/  LDCU UR9, c[0x3][0x8c] ;  /* 0x00c01180ff0977ac */ /* 0x000e220008000800 */
[----:B------:R-:W-:Y:S01]  /*0390*/  BSSY.RECONVERGENT B0, `(.L_x_2) ;  /* 0x000001d000007945 */ /* 0x000fe20003800200 */
[----:B0-----:R-:W-:-:S06]  /*03a0*/  USHF.R.S32.HI UR8, URZ, 0x1f, UR9 ;  /* 0x0000001fff087899 */ /* 0x001fcc0008011409 */
[----:B------:R-:W-:-:S04]  /*03b0*/  LOP3.LUT R0, R17, UR8, RZ, 0xfc, !PT ;  /* 0x0000000811007c12 */ /* 0x000fc8000f8efcff */
[----:B------:R-:W-:-:S13]  /*03c0*/  ISETP.NE.U32.AND P0, PT, R0, RZ, PT ;  /* 0x000000ff0000720c */ /* 0x000fda0003f05070 */
[----:B------:R-:W-:Y:S05]  /*03d0*/  @P0 BRA `(.L_x_3) ;  /* 0x0000000000500947 */ /* 0x000fea0003800000 */
[----:B------:R-:W0:Y:S01]  /*03e0*/  I2F.U32.RP R0, UR9 ;  /* 0x0000000900007d06 */ /* 0x000e220008209000 */
[----:B------:R-:W-:-:S07]  /*03f0*/  ISETP.NE.U32.AND P1, PT, RZ, UR9, PT ;  /* 0x00000009ff007c0c */ /* 0x000fce000bf25070 */
[----:B0-----:R-:W0:Y:S02]  /*0400*/  MUFU.RCP R0, R0 ;  /* 0x0000000000007308 */ /* 0x001e240000001000 */
[----:B0-----:R-:W-:-:S06]  /*0410*/  IADD3 R2, PT, PT, R0, 0xffffffe, RZ ;  /* 0x0ffffffe00027810 */ /* 0x001fcc0007ffe0ff */
[----:B------:R0:W1:Y:S02]  /*0420*/  F2I.FTZ.U32.TRUNC.NTZ R3, R2 ;  /* 0x0000000200037305 */ /* 0x000064000021f000 */
[----:B0-----:R-:W-:Y:S01]  /*0430*/  MOV R2, RZ ;  /* 0x000000ff00027202 */ /* 0x001fe20000000f00 */
[----:B-1----:R-:W-:-:S04]  /*0440*/  IMAD.MOV R5, RZ, RZ, -R3 ;  /* 0x000000ffff057224 */ /* 0x002fc800078e0a03 */
[----:B------:R-:W-:-:S04]  /*0450*/  IMAD R5, R5, UR9, RZ ;  /* 0x0000000905057c24 */ /* 0x000fc8000f8e02ff */
[----:B------:R-:W-:-:S06]  /*0460*/  IMAD.HI.U32 R3, R3, R5, R2 ;  /* 0x0000000503037227 */ /* 0x000fcc00078e0002 */
[----:B------:R-:W-:-:S04]  /*0470*/  IMAD.HI.U32 R3, R3, R16, RZ ;  /* 0x0000001003037227 */ /* 0x000fc800078e00ff */
[----:B------:R-:W-:-:S04]  /*0480*/  IMAD.MOV R3, RZ, RZ, -R3 ;  /* 0x000000ffff037224 */ /* 0x000fc800078e0a03 */
[----:B------:R-:W-:Y:S02]  /*0490*/  IMAD R16, R3, UR9, R16 ;  /* 0x0000000903107c24 */ /* 0x000fe4000f8e0210 */
[----:B------:R-:W-:-:S03]  /*04a0*/  IMAD.MOV.U32 R3, RZ, RZ, RZ ;  /* 0x000000ffff037224 */ /* 0x000fc600078e00ff */
[----:B------:R-:W-:-:S13]  /*04b0*/  ISETP.GE.U32.AND P0, PT, R16, UR9, PT ;  /* 0x0000000910007c0c */ /* 0x000fda000bf06070 */
[----:B------:R-:W-:-:S04]  /*04c0*/  @P0 IADD3 R16, PT, PT, R16, -UR9, RZ ;  /* 0x8000000910100c10 */ /* 0x000fc8000fffe0ff */
[----:B------:R-:W-:-:S13]  /*04d0*/  ISETP.GE.U32.AND P0, PT, R16, UR9, PT ;  /* 0x0000000910007c0c */ /* 0x000fda000bf06070 */
[----:B------:R-:W-:Y:S01]  /*04e0*/  @P0 VIADD R16, R16, -UR9 ;  /* 0x8000000910100c36 */ /* 0x000fe20008000000 */
[----:B------:R-:W-:-:S04]  /*04f0*/  @!P1 LOP3.LUT R16, RZ, UR9, RZ, 0x33, !PT ;  /* 0x00000009ff109c12 */ /* 0x000fc8000f8e33ff */
[----:B------:R-:W-:Y:S01]  /*0500*/  MOV R2, R16 ;  /* 0x0000001000027202 */ /* 0x000fe20000000f00 */
[----:B------:R-:W-:Y:S06]  /*0510*/  BRA `(.L_x_4) ;  /* 0x0000000000107947 */ /* 0x000fec0003800000 */
.L_x_3:
[----:B------:R-:W-:-:S07]  /*0520*/  MOV R0, 0x540 ;  /* 0x0000054000007802 */ /* 0x000fce0000000f00 */
[----:B-----5:R-:W-:Y:S05]  /*0530*/  CALL.REL.NOINC `($__internal_2_$__cuda_sm20_rem_s64) ;  /* 0x0000006400e87944 */ /* 0x020fea0003c00000 */
[----:B------:R-:W-:Y:S01]  /*0540*/  MOV R2, R4 ;  /* 0x0000000400027202 */ /* 0x000fe20000000f00 */
[----:B------:R-:W-:-:S07]  /*0550*/  IMAD.MOV.U32 R3, RZ, RZ, R5 ;  /* 0x000000ffff037224 */ /* 0x000fce00078e0005 */
.L_x_4:
[----:B------:R-:W-:Y:S05]  /*0560*/  BSYNC.RECONVERGENT B0 ;  /* 0x0000000000007941 */ /* 0x000fea0003800200 */
.L_x_2:
[----:B------:R-:W0:Y:S02]  /*0570*/  LDCU.64 UR4, c[0x0][0x390] ;  /* 0x00007200ff0477ac */ /* 0x000e240008000a00 */
[C---:B0-----:R-:W-:Y:S01]  /*0580*/  LEA R4, P0, R2.reuse, UR4, 0x2 ;  /* 0x0000000402047c11 */ /* 0x041fe2000f8010ff */
[----:B------:R-:W0:Y:S03]  /*0590*/  LDCU.U8 UR4, c[0x3][0x88] ;  /* 0x00c01100ff0477ac */ /* 0x000e260008000000 */
[----:B------:R-:W-:-:S05]  /*05a0*/  LEA.HI.X R5, R2, UR5, R3, 0x2, P0 ;  /* 0x0000000502057c11 */ /* 0x000fca00080f1403 */
[----:B------:R1:W5:Y:S01]  /*05b0*/  LDG.E R2, desc[UR6][R4.64] ;  /* 0x0000000604027981 */ /* 0x000362000c1e1900 */
[----:B0-----:R-:W-:-:S04]  /*05c0*/  UPRMT UR4, UR4, 0x9910, URZ ;  /* 0x0000991004047896 */ /* 0x001fc800080000ff */
[----:B------:R-:W-:-:S09]  /*05d0*/  UISETP.GT.AND UP0, UPT, UR4, 0x6b, UPT ;  /* 0x0000006b0400788c */ /* 0x000fd2000bf04270 */
[----:B-1----:R-:W-:Y:S05]  /*05e0*/  BRA.U UP0, `(.L_x_5) ;  /* 0x0000000500cc7547 */ /* 0x002fea000b800000 */
[----:B------:R-:W-:Y:S01]  /*05f0*/  UISETP.NE.AND UP0, UPT, UR4, 0x44, UPT ;  /* 0x000000440400788c */ /* 0x000fe2000bf05270 */
[----:B-----5:R-:W-:-:S08]  /*0600*/  MOV R5, R2 ;  /* 0x0000000200057202 */ /* 0x020fd00000000f00 */
[----:B------:R-:W-:Y:S05]  /*0610*/  BRA.U !UP0, `(.L_x_6) ;  /* 0x0000001108587547 */ /* 0x000fea000b800000 */
[----:B------:R-:W-:-:S09]  /*0620*/  UISETP.NE.AND UP0, UPT, UR4, 0x61, UPT ;  /* 0x000000610400788c */ /* 0x000fd2000bf05270 */
[----:B------:R-:W-:Y:S05]  /*0630*/  BRA.U !UP0, `(.L_x_7) ;  /* 0x0000000108e07547 */ /* 0x000fea000b800000 */
[----:B------:R-:W-:-:S09]  /*0640*/  UISETP.NE.AND UP0, UPT, UR4, 0x62, UPT ;  /* 0x000000620400788c */ /* 0x000fd2000bf05270 */
[----:B------:R-:W-:Y:S05]  /*0650*/  BRA.U UP0, `(.L_x_8) ;  /* 0x0000000d00707547 */ /* 0x000fea000b800000 */
[----:B------:R-:W0:Y:S02]  /*0660*/  LDCU UR4, c[0x3][0x68] ;  /* 0x00c00d00ff0477ac */ /* 0x000e240008000800 */
[----:B0-----:R-:W-:-:S09]  /*0670*/  UISETP.NE.AND UP0, UPT, UR4, 0x1, UPT ;  /* 0x000000010400788c */ /* 0x001fd2000bf05270 */
[----:B------:R-:W-:Y:S05]  /*0680*/  BRA.U UP0, `(.L_x_9) ;  /* 0x0000000100547547 */ /* 0x000fea000b800000 */
[----:B------:R-:W0:Y:S01]  /*0690*/  LDC.64 R10, c[0x3][0x60] ;  /* 0x00c01800ff0a7b82 */ /* 0x000e220000000a00 */
[----:B------:R-:W-:Y:S01]  /*06a0*/  BSSY.RECONVERGENT B2, `(.L_x_10) ;  /* 0x000000f000027945 */ /* 0x000fe20003800200 */
[----:B0-----:R-:W0:Y:S01]  /*06b0*/  MUFU.RCP R4, R11 ;  /* 0x0000000b00047308 */ /* 0x001e220000001000 */
[----:B------:R-:W-:-:S07]  /*06c0*/  FMUL R0, R2, -R10 ;  /* 0x8000000a02007220 */ /* 0x000fce0000400000 */
[----:B------:R-:W1:Y:S01]  /*06d0*/  FCHK P0, R0, R11 ;  /* 0x0000000b00007302 */ /* 0x000e620000000000 */
[----:B0-----:R-:W-:-:S04]  /*06e0*/  FFMA R3, R4, -R11, 1 ;  /* 0x3f80000004037423 */ /* 0x001fc8000000080b */
[----:B------:R-:W-:-:S04]  /*06f0*/  FFMA R3, R4, R3, R4 ;  /* 0x0000000304037223 */ /* 0x000fc80000000004 */
[----:B------:R-:W-:-:S04]  /*0700*/  FFMA R4, R0, R3, RZ ;  /* 0x0000000300047223 */ /* 0x000fc800000000ff */
[----:B------:R-:W-:-:S04]  /*0710*/  FFMA R5, R4, -R11, R0 ;  /* 0x8000000b04057223 */ /* 0x000fc80000000000 */
[----:B------:R-:W-:Y:S01]  /*0720*/  FFMA R10, R3, R5, R4 ;  /* 0x00000005030a7223 */ /* 0x000fe20000000004 */
[----:B-1----:R-:W-:Y:S06]  /*0730*/  @!P0 BRA `(.L_x_11) ;  /* 0x0000000000148947 */ /* 0x002fec0003800000 */
[----:B------:R-:W0:Y:S01]  /*0740*/  LDCU UR4, c[0x3][0x64] ;  /* 0x00c00c80ff0477ac */ /* 0x000e220008000800 */
[----:B------:R-:W-:Y:S01]  /*0750*/  MOV R14, 0x780 ;  /* 0x00000780000e7802 */ /* 0x000fe20000000f00 */
[----:B0-----:R-:W-:-:S07]  /*0760*/  IMAD.U32 R3, RZ, RZ, UR4 ;  /* 0x00000004ff037e24 */ /* 0x001fce000f8e00ff */
[----:B------:R-:W-:Y:S05]  /*0770*/  CALL.REL.NOINC `($__internal_4_$__cuda_sm3x_div_rn_noftz_f32_slowpath) ;  /* 0x0000006800ec7944 */ /* 0x000fea0003c00000 */
[----:B------:R-:W-:-:S07]  /*0780*/  MOV R10, R0 ;  /* 0x00000000000a7202 */ /* 0x000fce0000000f00 */
.L_x_11:
[----:B------:R-:W-:Y:S05]  /*0790*/  BSYNC.RECONVERGENT B2 ;  /* 0x0000000000027941 */ /* 0x000fea0003800200 */
.L_x_10:
[----:B------:R-:W0:Y:S01]  /*07a0*/  LDCU UR4, c[0x3][0x48] ;  /* 0x00c00900ff0477ac */ /* 0x000e220008000800 */
[----:B------:R-:W-:Y:S01]  /*07b0*/  IMAD.MOV.U32 R11, RZ, RZ, R2 ;  /* 0x000000ffff0b7224 */ /* 0x000fe200078e0002 */
[----:B0-----:R-:W-:Y:S01]  /*07c0*/  MOV R5, UR4 ;  /* 0x0000000400057c02 */ /* 0x001fe20008000f00 */
[----:B------:R-:W-:Y:S06]  /*07d0*/  BRA `(.L_x_6) ;  /* 0x0000000c00e87947 */ /* 0x000fec0003800000 */
.L_x_9:
[----:B------:R-:W0:Y:S01]  /*07e0*/  LDCU UR4, c[0x3][0x54] ;  /* 0x00c00a80ff0477ac */ /* 0x000e220008000800 */
[----:B------:R-:W-:Y:S01]  /*07f0*/  IMAD.MOV.U32 R11, RZ, RZ, R2 ;  /* 0x000000ffff0b7224 */ /* 0x000fe200078e0002 */
[----:B------:R-:W1:Y:S01]  /*0800*/  LDCU UR5, c[0x3][0x48] ;  /* 0x00c00900ff0577ac */ /* 0x000e620008000800 */
[----:B0-----:R-:W-:Y:S02]  /*0810*/  FSETP.NEU.AND P0, PT, RZ, UR4, PT ;  /* 0x00000004ff007c0b */ /* 0x001fe4000bf0d000 */
[----:B-1----:R-:W-:-:S11]  /*0820*/  MOV R5, UR5 ;  /* 0x0000000500057c02 */ /* 0x002fd60008000f00 */
[----:B------:R-:W-:Y:S05]  /*0830*/  @!P0 BRA `(.L_x_6) ;  /* 0x0000000c00d08947 */ /* 0x000fea0003800000 */
[----:B------:R-:W0:Y:S01]  /*0840*/  LDC.64 R4, c[0x3][0x60] ;  /* 0x00c01800ff047b82 */ /* 0x000e220000000a00 */
[----:B------:R-:W-:Y:S01]  /*0850*/  BSSY.RECONVERGENT B2, `(.L_x_12) ;  /* 0x0000011000027945 */ /* 0x000fe20003800200 */
[----:B0-----:R-:W0:Y:S01]  /*0860*/  MUFU.RCP R14, R5 ;  /* 0x00000005000e7308 */ /* 0x001e220000001000 */
[----:B------:R-:W-:Y:S01]  /*0870*/  FADD R0, R4, R5 ;  /* 0x0000000504007221 */ /* 0x000fe20000000000 */
[----:B------:R-:W-:-:S04]  /*0880*/  FMUL R3, R2, R4 ;  /* 0x0000000402037220 */ /* 0x000fc80000400000 */
[----:B------:R-:W-:-:S04]  /*0890*/  FFMA R10, R0, UR4, -R3 ;  /* 0x00000004000a7c23 */ /* 0x000fc80008000803 */
        /* <DEDUP_REMOVED lines=8> */
[----:B------:R-:W-:Y:S01]  /*0920*/  IMAD.MOV.U32 R0, RZ, RZ, R10 ;  /* 0x000000ffff007224 */ /* 0x000fe200078e000a */
[----:B------:R-:W-:Y:S02]  /*0930*/  MOV R14, 0x960 ;  /* 0x00000960000e7802 */ /* 0x000fe40000000f00 */
[----:B0-----:R-:W-:-:S07]  /*0940*/  MOV R3, UR4 ;  /* 0x0000000400037c02 */ /* 0x001fce0008000f00 */
[----:B------:R-:W-:Y:S05]  /*0950*/  CALL.REL.NOINC `($__internal_4_$__cuda_sm3x_div_rn_noftz_f32_slowpath) ;  /* 0x0000006800747944 */ /* 0x000fea0003c00000 */
.L_x_13:
[----:B------:R-:W-:Y:S05]  /*0960*/  BSYNC.RECONVERGENT B2 ;  /* 0x0000000000027941 */ /* 0x000fea0003800200 */
.L_x_12:
[----:B------:R-:W0:Y:S01]  /*0970*/  LDCU UR4, c[0x3][0x48] ;  /* 0x00c00900ff0477ac */ /* 0x000e220008000800 */
[----:B------:R-:W-:Y:S01]  /*0980*/  IMAD.MOV.U32 R10, RZ, RZ, R0 ;  /* 0x000000ffff0a7224 */ /* 0x000fe200078e0000 */
[----:B------:R-:W-:Y:S01]  /*0990*/  MOV R11, R2 ;  /* 0x00000002000b7202 */ /* 0x000fe20000000f00 */
[----:B0-----:R-:W-:Y:S01]  /*09a0*/  IMAD.U32 R5, RZ, RZ, UR4 ;  /* 0x00000004ff057e24 */ /* 0x001fe2000f8e00ff */
[----:B------:R-:W-:Y:S06]  /*09b0*/  BRA `(.L_x_6) ;  /* 0x0000000c00707947 */ /* 0x000fec0003800000 */
.L_x_7:
        /* <DEDUP_REMOVED lines=15> */
[----:B------:R-:W-:Y:S02]  /*0ab0*/  MOV R14, 0xae0 ;  /* 0x00000ae0000e7802 */ /* 0x000fe40000000f00 */
[----:B0-----:R-:W-:-:S07]  /*0ac0*/  MOV R3, UR4 ;  /* 0x0000000400037c02 */ /* 0x001fce0008000f00 */
[----:B------:R-:W-:Y:S05]  /*0ad0*/  CALL.REL.NOINC `($__internal_4_$__cuda_sm3x_div_rn_noftz_f32_slowpath) ;  /* 0x0000006800147944 */ /* 0x000fea0003c00000 */
[----:B------:R-:W-:-:S07]  /*0ae0*/  IMAD.MOV.U32 R11, RZ, RZ, R0 ;  /* 0x000000ffff0b7224 */ /* 0x000fce00078e0000 */
.L_x_16:
[----:B------:R-:W-:Y:S05]  /*0af0*/  BSYNC.RECONVERGENT B2 ;  /* 0x0000000000027941 */ /* 0x000fea0003800200 */
.L_x_15:
[----:B------:R-:W0:Y:S01]  /*0b00*/  LDCU UR4, c[0x3][0x48] ;  /* 0x00c00900ff0477ac */ /* 0x000e220008000800 */
[----:B------:R-:W-:Y:S01]  /*0b10*/  MOV R10, R2 ;  /* 0x00000002000a7202 */ /* 0x000fe20000000f00 */
[----:B0-----:R-:W-:Y:S01]  /*0b20*/  IMAD.U32 R5, RZ, RZ, UR4 ;  /* 0x00000004ff057e24 */ /* 0x001fe2000f8e00ff */
[----:B------:R-:W-:Y:S06]  /*0b30*/  BRA `(.L_x_6) ;  /* 0x0000000c00107947 */ /* 0x000fec0003800000 */
.L_x_14:
[----:B------:R-:W0:Y:S01]  /*0b40*/  LDCU UR4, c[0x3][0x54] ;  /* 0x00c00a80ff0477ac */ /* 0x000e220008000800 */
[----:B------:R-:W-:Y:S01]  /*0b50*/  MOV R10, R2 ;  /* 0x00000002000a7202 */ /* 0x000fe20000000f00 */
[----:B------:R-:W1:Y:S01]  /*0b60*/  LDCU UR5, c[0x3][0x48] ;  /* 0x00c00900ff0577ac */ /* 0x000e620008000800 */
[----:B0-----:R-:W-:Y:S01]  /*0b70*/  FSETP.NEU.AND P0, PT, RZ, UR4, PT ;  /* 0x00000004ff007c0b */ /* 0x001fe2000bf0d000 */
[----:B-1----:R-:W-:-:S12]  /*0b80*/  IMAD.U32 R5, RZ, RZ, UR5 ;  /* 0x00000005ff057e24 */ /* 0x002fd8000f8e00ff */
        /* <DEDUP_REMOVED lines=15> */
[----:B------:R-:W-:Y:S02]  /*0c80*/  MOV R0, R5 ;  /* 0x0000000500007202 */ /* 0x000fe40000000f00 */
[----:B------:R-:W-:Y:S01]  /*0c90*/  MOV R14, 0xcc0 ;  /* 0x00000cc0000e7802 */ /* 0x000fe20000000f00 */
[----:B0-----:R-:W-:-:S07]  /*0ca0*/  IMAD.U32 R3, RZ, RZ, UR4 ;  /* 0x00000004ff037e24 */ /* 0x001fce000f8e00ff */
[----:B------:R-:W-:Y:S05]  /*0cb0*/  CALL.REL.NOINC `($__internal_4_$__cuda_sm3x_div_rn_noftz_f32_slowpath) ;  /* 0x00000064009c7944 */ /* 0x000fea0003c00000 */
.L_x_18:
[----:B------:R-:W-:Y:S05]  /*0cc0*/  BSYNC.RECONVERGENT B2 ;  /* 0x0000000000027941 */ /* 0x000fea0003800200 */
.L_x_17:
[----:B------:R-:W0:Y:S01]  /*0cd0*/  LDCU UR4, c[0x3][0x48] ;  /* 0x00c00900ff0477ac */ /* 0x000e220008000800 */
[----:B------:R-:W-:Y:S01]  /*0ce0*/  MOV R11, R0 ;  /* 0x00000000000b7202 */ /* 0x000fe20000000f00 */
[----:B------:R-:W-:Y:S01]  /*0cf0*/  IMAD.MOV.U32 R10, RZ, RZ, R2 ;  /* 0x000000ffff0a7224 */ /* 0x000fe200078e0002 */
[----:B0-----:R-:W-:Y:S01]  /*0d00*/  MOV R5, UR4 ;  /* 0x0000000400057c02 */ /* 0x001fe20008000f00 */
[----:B------:R-:W-:Y:S06]  /*0d10*/  BRA `(.L_x_6) ;  /* 0x0000000800987947 */ /* 0x000fec0003800000 */
.L_x_5:
[----:B------:R-:W-:-:S09]  /*0d20*/  UISETP.GT.AND UP0, UPT, UR4, 0x6d, UPT ;  /* 0x0000006d0400788c */ /* 0x000fd2000bf04270 */
[----:B------:R-:W-:Y:S05]  /*0d30*/  BRA.U UP0, `(.L_x_19) ;  /* 0x0000000500447547 */ /* 0x000fea000b800000 */
        /* <DEDUP_REMOVED lines=10> */
[----:B-----5:R-:W-:-:S07]  /*0de0*/  FMUL R0, R2, -R17 ;  /* 0x8000001102007220 */ /* 0x020fce0000400000 */
        /* <DEDUP_REMOVED lines=12> */
.L_x_23:
[----:B------:R-:W-:Y:S05]  /*0eb0*/  BSYNC.RECONVERGENT B2 ;  /* 0x0000000000027941 */ /* 0x000fea0003800200 */
.L_x_22:
[----:B------:R-:W0:Y:S01]  /*0ec0*/  LDCU UR4, c[0x3][0x48] ;  /* 0x00c00900ff0477ac */ /* 0x000e220008000800 */
[----:B------:R-:W-:Y:S01]  /*0ed0*/  IMAD.MOV.U32 R9, RZ, RZ, R2 ;  /* 0x000000ffff097224 */ /* 0x000fe200078e0002 */
[----:B0-----:R-:W-:Y:S01]  /*0ee0*/  MOV R5, UR4 ;  /* 0x0000000400057c02 */ /* 0x001fe20008000f00 */
[----:B------:R-:W-:Y:S06]  /*0ef0*/  BRA `(.L_x_6) ;  /* 0x0000000800207947 */ /* 0x000fec0003800000 */
.L_x_21:
[----:B------:R-:W0:Y:S01]  /*0f00*/  LDCU UR4, c[0x3][0x54] ;  /* 0x00c00a80ff0477ac */ /* 0x000e220008000800 */
[----:B-----5:R-:W-:Y:S01]  /*0f10*/  IMAD.MOV.U32 R9, RZ, RZ, R2 ;  /* 0x000000ffff097224 */ /* 0x020fe200078e0002 */
[----:B------:R-:W1:Y:S01]  /*0f20*/  LDCU UR5, c[0x3][0x48] ;  /* 0x00c00900ff0577ac */ /* 0x000e620008000800 */
[----:B0-----:R-:W-:Y:S02]  /*0f30*/  FSETP.NEU.AND P0, PT, RZ, UR4, PT ;  /* 0x00000004ff007c0b */ /* 0x001fe4000bf0d000 */
[----:B-1----:R-:W-:-:S11]  /*0f40*/  MOV R5, UR5 ;  /* 0x0000000500057c02 */ /* 0x002fd60008000f00 */
[----:B------:R-:W-:Y:S05]  /*0f50*/  @!P0 BRA `(.L_x_6) ;  /* 0x0000000800088947 */ /* 0x000fea0003800000 */
[----:B------:R-:W0:Y:S01]  /*0f60*/  LDC.64 R8, c[0x3][0x58] ;  /* 0x00c01600ff087b82 */ /* 0x000e220000000a00 */
[----:B------:R-:W-:Y:S01]  /*0f70*/  BSSY.RECONVERGENT B2, `(.L_x_24) ;  /* 0x0000010000027945 */ /* 0x000fe20003800200 */
[----:B0-----:R-:W-:Y:S01]  /*0f80*/  FADD R5, -R8, UR4 ;  /* 0x0000000408057e21 */ /* 0x001fe20008000100 */
[----:B------:R-:W-:-:S03]  /*0f90*/  FADD R3, R9, -UR4 ;  /* 0x8000000409037e21 */ /* 0x000fc60008000000 */
[----:B------:R-:W0:Y:S01]  /*0fa0*/  MUFU.RCP R4, R5 ;  /* 0x0000000500047308 */ /* 0x000e220000001000 */
[----:B------:R-:W-:-:S07]  /*0fb0*/  FMUL R0, R2, R3 ;  /* 0x0000000302007220 */ /* 0x000fce0000400000 */
[----:B------:R-:W1:Y:S01]  /*0fc0*/  FCHK P0, R0, R5 ;  /* 0x0000000500007302 */ /* 0x000e620000000000 */
[----:B0-----:R-:W-:-:S04]  /*0fd0*/  FFMA R9, -R5, R4, 1 ;  /* 0x3f80000005097423 */ /* 0x001fc80000000104 */
[----:B------:R-:W-:-:S04]  /*0fe0*/  FFMA R9, R4, R9, R4 ;  /* 0x0000000904097223 */ /* 0x000fc80000000004 */
[----:B------:R-:W-:-:S04]  /*0ff0*/  FFMA R4, R0, R9, RZ ;  /* 0x0000000900047223 */ /* 0x000fc800000000ff */
[----:B------:R-:W-:-:S04]  /*1000*/  FFMA R3, -R5, R4, R0 ;  /* 0x0000000405037223 */ /* 0x000fc80000000100 */
[----:B------:R-:W-:Y:S01]  /*1010*/  FFMA R8, R9, R3, R4 ;  /* 0x0000000309087223 */ /* 0x000fe20000000004 */
[----:B-1----:R-:W-:Y:S06]  /*1020*/  @!P0 BRA `(.L_x_25) ;  /* 0x0000000000108947 */ /* 0x002fec0003800000 */
[----:B------:R-:W-:Y:S01]  /*1030*/  IMAD.MOV.U32 R3, RZ, RZ, R5 ;  /* 0x000000ffff037224 */ /* 0x000fe200078e0005 */
[----:B------:R-:W-:-:S07]  /*1040*/  MOV R14, 0x1060 ;  /* 0x00001060000e7802 */ /* 0x000fce0000000f00 */
[----:B------:R-:W-:Y:S05]  /*1050*/  CALL.REL.NOINC `($__internal_4_$__cuda_sm3x_div_rn_noftz_f32_slowpath) ;  /* 0x0000006000b47944 */ /* 0x000fea0003c00000 */
[----:B------:R-:W-:-:S07]  /*1060*/  MOV R8, R0 ;  /* 0x0000000000087202 */ /* 0x000fce0000000f00 */
.L_x_25:
[----:B------:R-:W-:Y:S05]  /*1070*/  BSYNC.RECONVERGENT B2 ;  /* 0x0000000000027941 */ /* 0x000fea0003800200 */
.L_x_24:
[----:B------:R-:W0:Y:S01]  /*1080*/  LDCU UR4, c[0x3][0x48] ;  /* 0x00c00900ff0477ac */ /* 0x000e220008000800 */
[----:B------:R-:W-:Y:S01]  /*1090*/  IMAD.MOV.U32 R9, RZ, RZ, R2 ;  /* 0x000000ffff097224 */ /* 0x000fe200078e0002 */
[----:B0-----:R-:W-:Y:S01]  /*10a0*/  MOV R5, UR4 ;  /* 0x0000000400057c02 */ /* 0x001fe20008000f00 */
[----:B------:R-:W-:Y:S06]  /*10b0*/  BRA `(.L_x_6) ;  /* 0x0000000400b07947 */ /* 0x000fec0003800000 */
.L_x_20:
[----:B------:R-:W0:Y:S01]  /*10c0*/  LDC R0, c[0x3][0x54] ;  /* 0x00c01500ff007b82 */ /* 0x000e220000000800 */
[----:B------:R-:W1:Y:S01]  /*10d0*/  LDCU UR4, c[0x3][0x48] ;  /* 0x00c00900ff0477ac */ /* 0x000e620008000800 */
[----:B-----5:R-:W-:Y:S01]  /*10e0*/  IMAD.MOV.U32 R6, RZ, RZ, R2 ;  /* 0x000000ffff067224 */ /* 0x020fe200078e0002 */
[----:B-1----:R-:W-:Y:S02]  /*10f0*/  MOV R5, UR4 ;  /* 0x0000000400057c02 */ /* 0x002fe40008000f00 */
[----:B0-----:R-:W-:-:S13]  /*1100*/  FSETP.NEU.AND P0, PT, R0, RZ, PT ;  /* 0x000000ff0000720b */ /* 0x001fda0003f0d000 */
[----:B------:R-:W-:Y:S05]  /*1110*/  @!P0 BRA `(.L_x_6) ;  /* 0x0000000400988947 */ /* 0x000fea0003800000 */
[----:B------:R-:W0:Y:S01]  /*1120*/  MUFU.RCP R3, R2 ;  /* 0x0000000200037308 */ /* 0x000e220000001000 */
[----:B------:R-:W-:Y:S01]  /*1130*/  FMUL R0, R0, R0 ;  /* 0x0000000000007220 */ /* 0x000fe20000400000 */
[----:B------:R-:W-:Y:S06]  /*1140*/  BSSY.RECONVERGENT B2, `(.L_x_26) ;  /* 0x000000c000027945 */ /* 0x000fec0003800200 */
        /* <DEDUP_REMOVED lines=11> */
.L_x_27:
[----:B------:R-:W-:Y:S05]  /*1200*/  BSYNC.RECONVERGENT B2 ;  /* 0x0000000000027941 */ /* 0x000fea0003800200 */
.L_x_26:
[----:B------:R-:W0:Y:S01]  /*1210*/  LDCU UR4, c[0x3][0x48] ;  /* 0x00c00900ff0477ac */ /* 0x000e220008000800 */
[----:B------:R-:W-:Y:S01]  /*1220*/  IMAD.MOV.U32 R6, RZ, RZ, R2 ;  /* 0x000000ffff067224 */ /* 0x000fe200078e0002 */
[----:B0-----:R-:W-:Y:S01]  /*1230*/  MOV R5, UR4 ;  /* 0x0000000400057c02 */ /* 0x001fe20008000f00 */
[----:B------:R-:W-:Y:S06]  /*1240*/  BRA `(.L_x_6) ;  /* 0x00000004004c7947 */ /* 0x000fec0003800000 */
.L_x_19:
[----:B------:R-:W-:-:S09]  /*1250*/  UISETP.NE.AND UP0, UPT, UR4, 0x6e, UPT ;  /* 0x0000006e0400788c */ /* 0x000fd2000bf05270 */
[----:B------:R-:W-:Y:S05]  /*1260*/  BRA.U !UP0, `(.L_x_28) ;  /* 0x0000000108787547 */ /* 0x000fea000b800000 */
[----:B------:R-:W-:-:S09]  /*1270*/  UISETP.NE.AND UP0, UPT, UR4, 0x70, UPT ;  /* 0x000000700400788c */ /* 0x000fd2000bf05270 */
[----:B------:R-:W-:Y:S05]  /*1280*/  BRA.U UP0, `(.L_x_8) ;  /* 0x0000000100647547 */ /* 0x000fea000b800000 */
        /* <DEDUP_REMOVED lines=20> */
.L_x_30:
[----:B------:R-:W-:Y:S05]  /*13d0*/  BSYNC.RECONVERGENT B2 ;  /* 0x0000000000027941 */ /* 0x000fea0003800200 */
.L_x_29:
[----:B------:R-:W0:Y:S01]  /*13e0*/  LDCU UR4, c[0x3][0x48] ;  /* 0x00c00900ff0477ac */ /* 0x000e220008000800 */
[----:B------:R-:W-:Y:S01]  /*13f0*/  IMAD.MOV.U32 R7, RZ, RZ, R2 ;  /* 0x000000ffff077224 */ /* 0x000fe200078e0002 */
[----:B0-----:R-:W-:Y:S01]  /*1400*/  MOV R5, UR4 ;  /* 0x0000000400057c02 */ /* 0x001fe20008000f00 */
[----:B------:R-:W-:Y:S06]  /*1410*/  BRA `(.L_x_6) ;  /* 0x0000000000d87947 */ /* 0x000fec0003800000 */
.L_x_8:
[----:B------:R-:W0:Y:S02]  /*1420*/  LDCU UR4, c[0x3][0x48] ;  /* 0x00c00900ff0477ac */ /* 0x000e240008000800 */
[----:B0-----:R-:W-:Y:S01]  /*1430*/  IMAD.U32 R5, RZ, RZ, UR4 ;  /* 0x00000004ff057e24 */ /* 0x001fe2000f8e00ff */
[----:B------:R-:W-:Y:S06]  /*1440*/  BRA `(.L_x_6) ;  /* 0x0000000000cc7947 */ /* 0x000fec0003800000 */
.L_x_28:
        /* <DEDUP_REMOVED lines=19> */
.L_x_33:
[----:B------:R-:W-:Y:S05]  /*1580*/  BSYNC.RECONVERGENT B2 ;  /* 0x0000000000027941 */ /* 0x000fea0003800200 */
.L_x_32:
[----:B------:R-:W0:Y:S01]  /*1590*/  LDCU UR4, c[0x3][0x48] ;  /* 0x00c00900ff0477ac */ /* 0x000e220008000800 */
[----:B------:R-:W-:Y:S01]  /*15a0*/  MOV R8, R2 ;  /* 0x0000000200087202 */ /* 0x000fe20000000f00 */
[----:B0-----:R-:W-:Y:S01]  /*15b0*/  IMAD.U32 R5, RZ, RZ, UR4 ;  /* 0x00000004ff057e24 */ /* 0x001fe2000f8e00ff */
[----:B------:R-:W-:Y:S06]  /*15c0*/  BRA `(.L_x_6) ;  /* 0x00000000006c7947 */ /* 0x000fec0003800000 */
.L_x_31:
[----:B------:R-:W0:Y:S01]  /*15d0*/  LDCU UR4, c[0x3][0x54] ;  /* 0x00c00a80ff0477ac */ /* 0x000e220008000800 */
[----:B-----5:R-:W-:Y:S01]  /*15e0*/  MOV R8, R2 ;  /* 0x0000000200087202 */ /* 0x020fe20000000f00 */
[----:B------:R-:W1:Y:S01]  /*15f0*/  LDCU UR5, c[0x3][0x48] ;  /* 0x00c00900ff0577ac */ /* 0x000e620008000800 */
[----:B0-----:R-:W-:Y:S01]  /*1600*/  FSETP.NEU.AND P0, PT, RZ, UR4, PT ;  /* 0x00000004ff007c0b */ /* 0x001fe2000bf0d000 */
[----:B-1----:R-:W-:-:S12]  /*1610*/  IMAD.U32 R5, RZ, RZ, UR5 ;  /* 0x00000005ff057e24 */ /* 0x002fd8000f8e00ff */
        /* <DEDUP_REMOVED lines=14> */
[----:B------:R-:W-:Y:S02]  /*1700*/  MOV R3, R5 ;  /* 0x0000000500037202 */ /* 0x000fe40000000f00 */
[----:B------:R-:W-:-:S07]  /*1710*/  MOV R14, 0x1730 ;  /* 0x00001730000e7802 */ /* 0x000fce0000000f00 */
[----:B------:R-:W-:Y:S05]  /*1720*/  CALL.REL.NOINC `($__internal_4_$__cuda_sm3x_div_rn_noftz_f32_slowpath) ;  /* 0x0000005c00007944 */ /* 0x000fea0003c00000 */
[----:B------:R-:W-:-:S07]  /*1730*/  IMAD.MOV.U32 R9, RZ, RZ, R0 ;  /* 0x000000ffff097224 */ /* 0x000fce00078e0000 */
.L_x_35:
[----:B------:R-:W-:Y:S05]  /*1740*/  BSYNC.RECONVERGENT B2 ;  /* 0x0000000000027941 */ /* 0x000fea0003800200 */
.L_x_34:
[----:B------:R-:W0:Y:S01]  /*1750*/  LDCU UR4, c[0x3][0x48] ;  /* 0x00c00900ff0477ac */ /* 0x000e220008000800 */
[----:B------:R-:W-:Y:S01]  /*1760*/  MOV R8, R2 ;  /* 0x0000000200087202 */ /* 0x000fe20000000f00 */
[----:B0-----:R-:W-:-:S07]  /*1770*/  IMAD.U32 R5, RZ, RZ, UR4 ;  /* 0x00000004ff057e24 */ /* 0x001fce000f8e00ff */
.L_x_6:
[----:B------:R-:W-:Y:S01]  /*1780*/  FSETP.NEU.AND P0, PT, R6, RZ, PT ;  /* 0x000000ff0600720b */ /* 0x000fe20003f0d000 */
[----:B------:R-:W-:-:S12]  /*1790*/  BSSY.RECONVERGENT B2, `(.L_x_36) ;  /* 0x0000022000027945 */ /* 0x000fd80003800200 */
[----:B------:R-:W-:Y:S05]  /*17a0*/  @!P0 BRA `(.L_x_37) ;  /* 0x0000000000808947 */ /* 0x000fea0003800000 */
[----:B------:R-:W-:Y:S01]  /*17b0*/  IADD3 R0, PT, PT, R6, 0x1800000, RZ ;  /* 0x0180000006007810 */ /* 0x000fe20007ffe0ff */
[----:B------:R-:W-:Y:S03]  /*17c0*/  BSSY.RECONVERGENT B0, `(.L_x_38) ;  /* 0x000000d000007945 */ /* 0x000fe60003800200 */
[----:B------:R-:W-:-:S04]  /*17d0*/  LOP3.LUT R0, R0, 0x7f800000, RZ, 0xc0, !PT ;  /* 0x7f80000000007812 */ /* 0x000fc800078ec0ff */
[----:B------:R-:W-:-:S13]  /*17e0*/  ISETP.GT.U32.AND P0, PT, R0, 0x1ffffff, PT ;  /* 0x01ffffff0000780c */ /* 0x000fda0003f04070 */
[----:B------:R-:W-:Y:S05]  /*17f0*/  @P0 BRA `(.L_x_39) ;  /* 0x0000000000140947 */ /* 0x000fea0003800000 */
[----:B------:R-:W-:Y:S01]  /*1800*/  IMAD.MOV.U32 R0, RZ, RZ, R6 ;  /* 0x000000ffff007224 */ /* 0x000fe200078e0006 */
[----:B------:R-:W-:-:S07]  /*1810*/  MOV R4, 0x1830 ;  /* 0x0000183000047802 */ /* 0x000fce0000000f00 */
[----:B-----5:R-:W-:Y:S05]  /*1820*/  CALL.REL.NOINC `($__internal_1_$__cuda_sm20_rcp_rn_f32_slowpath) ;  /* 0x0000005000587944 */ /* 0x020fea0003c00000 */
[----:B------:R-:W-:Y:S01]  /*1830*/  MOV R3, R14 ;  /* 0x0000000e00037202 */ /* 0x000fe20000000f00 */
[----:B------:R-:W-:Y:S06]  /*1840*/  BRA `(.L_x_40) ;  /* 0x0000000000107947 */ /* 0x000fec0003800000 */
.L_x_39:
[----:B------:R-:W0:Y:S02]  /*1850*/  MUFU.RCP R3, R6 ;  /* 0x0000000600037308 */ /* 0x000e240000001000 */
[----:B0-----:R-:W-:-:S04]  /*1860*/  FFMA R0, R3, R6, -1 ;  /* 0xbf80000003007423 */ /* 0x001fc80000000006 */
[----:B------:R-:W-:-:S04]  /*1870*/  FADD.FTZ R0, -R0, -RZ ;  /* 0x800000ff00007221 */ /* 0x000fc80000010100 */
[----:B------:R-:W-:-:S07]  /*1880*/  FFMA R3, R3, R0, R3 ;  /* 0x0000000003037223 */ /* 0x000fce0000000003 */
.L_x_40:
[----:B------:R-:W-:Y:S05]  /*1890*/  BSYNC.RECONVERGENT B0 ;  /* 0x0000000000007941 */ /* 0x000fea0003800200 */
.L_x_38:
[----:B------:R-:W0:Y:S01]  /*18a0*/  LDCU UR4, c[0x3][0x6c] ;  /* 0x00c00d80ff0477ac */ /* 0x000e220008000800 */
[----:B------:R-:W-:Y:S01]  /*18b0*/  BSSY.RECONVERGENT B3, `(.L_x_41) ;  /* 0x000000e000037945 */ /* 0x000fe20003800200 */
[----:B0----5:R-:W-:-:S04]  /*18c0*/  I2FP.F32.S32 R2, UR4 ;  /* 0x0000000400027c45 */ /* 0x021fc80008201400 */
[----:B------:R-:W0:Y:S08]  /*18d0*/  MUFU.RCP R17, R2 ;  /* 0x0000000200117308 */ /* 0x000e300000001000 */
        /* <DEDUP_REMOVED lines=8> */
[----:B------:R-:W-:Y:S02]  /*1960*/  MOV R3, R2 ;  /* 0x0000000200037202 */ /* 0x000fe40000000f00 */
[----:B------:R-:W-:-:S07]  /*1970*/  MOV R14, 0x1990 ;  /* 0x00001990000e7802 */ /* 0x000fce0000000f00 */
[----:B------:R-:W-:Y:S05]  /*1980*/  CALL.REL.NOINC `($__internal_4_$__cuda_sm3x_div_rn_noftz_f32_slowpath) ;  /* 0x0000005800687944 */ /* 0x000fea0003c00000 */
.L_x_42:
[----:B------:R-:W-:Y:S05]  /*1990*/  BSYNC.RECONVERGENT B3 ;  /* 0x0000000000037941 */ /* 0x000fea0003800200 */
.L_x_41:
[----:B------:R-:W-:-:S07]  /*19a0*/  IMAD.MOV.U32 R4, RZ, RZ, R0 ;  /* 0x000000ffff047224 */ /* 0x000fce00078e0000 */
.L_x_37:
[----:B------:R-:W-:Y:S05]  /*19b0*/  BSYNC.RECONVERGENT B2 ;  /* 0x0000000000027941 */ /* 0x000fea0003800200 */
.L_x_36:
[----:B------:R-:W-:Y:S01]  /*19c0*/  FSETP.NEU.AND P0, PT, R8, RZ, PT ;  /* 0x000000ff0800720b */ /* 0x000fe20003f0d000 */
[----:B------:R-:W-:Y:S03]  /*19d0*/  BSSY.RECONVERGENT B2, `(.L_x_43) ;  /* 0x0000046000027945 */ /* 0x000fe60003800200 */
[----:B------:R-:W-:-:S13]  /*19e0*/  FSETP.NEU.OR P0, PT, R9, RZ, P0 ;  /* 0x000000ff0900720b */ /* 0x000fda000070d400 */
        /* <DEDUP_REMOVED lines=11> */
.L_x_46:
[----:B------:R-:W0:Y:S02]  /*1aa0*/  MUFU.RCP R0, R9 ;  /* 0x0000000900007308 */ /* 0x000e240000001000 */
[----:B0----5:R-:W-:-:S04]  /*1ab0*/  FFMA R2, R0, R9, -1 ;  /* 0xbf80000000027423 */ /* 0x021fc80000000009 */
[----:B------:R-:W-:-:S04]  /*1ac0*/  FADD.FTZ R3, -R2, -RZ ;  /* 0x800000ff02037221 */ /* 0x000fc80000010100 */
[----:B------:R-:W-:-:S07]  /*1ad0*/  FFMA R3, R0, R3, R0 ;  /* 0x0000000300037223 */ /* 0x000fce0000000000 */
.L_x_47:
[----:B------:R-:W-:Y:S05]  /*1ae0*/  BSYNC.RECONVERGENT B0 ;  /* 0x0000000000007941 */ /* 0x000fea0003800200 */
.L_x_45:
[----:B------:R-:W-:Y:S01]  /*1af0*/  VIADD R0, R8, 0x1800000 ;  /* 0x0180000008007836 */ /* 0x000fe20000000000 */
[----:B------:R-:W-:Y:S04]  /*1b00*/  BSSY.RECONVERGENT B0, `(.L_x_48) ;  /* 0x000000d000007945 */ /* 0x000fe80003800200 */
[----:B------:R-:W-:-:S04]  /*1b10*/  LOP3.LUT R0, R0, 0x7f800000, RZ, 0xc0, !PT ;  /* 0x7f80000000007812 */ /* 0x000fc800078ec0ff */
[----:B------:R-:W-:-:S13]  /*1b20*/  ISETP.GT.U32.AND P1, PT, R0, 0x1ffffff, PT ;  /* 0x01ffffff0000780c */ /* 0x000fda0003f24070 */
[----:B------:R-:W-:Y:S05]  /*1b30*/  @P1 BRA `(.L_x_49) ;  /* 0x0000000000141947 */ /* 0x000fea0003800000 */
[----:B------:R-:W-:Y:S02]  /*1b40*/  MOV R0, R8 ;  /* 0x0000000800007202 */ /* 0x000fe40000000f00 */
[----:B------:R-:W-:-:S07]  /*1b50*/  MOV R4, 0x1b70 ;  /* 0x00001b7000047802 */ /* 0x000fce0000000f00 */
[----:B------:R-:W-:Y:S05]  /*1b60*/  CALL.REL.NOINC `($__internal_1_$__cuda_sm20_rcp_rn_f32_slowpath) ;  /* 0x0000004c00887944 */ /* 0x000fea0003c00000 */
[----:B------:R-:W-:Y:S01]  /*1b70*/  IMAD.MOV.U32 R2, RZ, RZ, R14 ;  /* 0x000000ffff027224 */ /* 0x000fe200078e000e */
[----:B------:R-:W-:Y:S06]  /*1b80*/  BRA `(.L_x_50) ;  /* 0x0000000000107947 */ /* 0x000fec0003800000 */
.L_x_49:
[----:B------:R-:W0:Y:S02]  /*1b90*/  MUFU.RCP R17, R8 ;  /* 0x0000000800117308 */ /* 0x000e240000001000 */
[----:B0-----:R-:W-:-:S04]  /*1ba0*/  FFMA R0, R17, R8, -1 ;  /* 0xbf80000011007423 */ /* 0x001fc80000000008 */
[----:B------:R-:W-:-:S04]  /*1bb0*/  FADD.FTZ R0, -R0, -RZ ;  /* 0x800000ff00007221 */ /* 0x000fc80000010100 */
[----:B------:R-:W-:-:S07]  /*1bc0*/  FFMA R2, R17, R0, R17 ;  /* 0x0000000011027223 */ /* 0x000fce0000000011 */
.L_x_50:
[----:B------:R-:W-:Y:S05]  /*1bd0*/  BSYNC.RECONVERGENT B0 ;  /* 0x0000000000007941 */ /* 0x000fea0003800200 */
.L_x_48:
[----:B------:R-:W-:-:S13]  /*1be0*/  FSETP.GEU.AND P1, PT, R3, R2, PT ;  /* 0x000000020300720b */ /* 0x000fda0003f2e000 */
[----:B------:R-:W-:Y:S05]  /*1bf0*/  @P1 BRA `(.L_x_51) ;  /* 0x0000000000481947 */ /* 0x000fea0003800000 */
[----:B------:R-:W0:Y:S01]  /*1c00*/  LDCU UR4, c[0x3][0x6c] ;  /* 0x00c00d80ff0477ac */ /* 0x000e220008000800 */
[----:B------:R-:W-:Y:S01]  /*1c10*/  BSSY.RECONVERGENT B3, `(.L_x_52) ;  /* 0x000000e000037945 */ /* 0x000fe20003800200 */
[----:B0-----:R-:W-:-:S04]  /*1c20*/  I2FP.F32.S32 R4, UR4 ;  /* 0x0000000400047c45 */ /* 0x001fc80008201400 */
        /* <DEDUP_REMOVED lines=8> */
[----:B------:R-:W-:Y:S01]  /*1cb0*/  MOV R0, R3 ;  /* 0x0000000300007202 */ /* 0x000fe20000000f00 */
[----:B------:R-:W-:Y:S01]  /*1cc0*/  IMAD.MOV.U32 R3, RZ, RZ, R4 ;  /* 0x000000ffff037224 */ /* 0x000fe200078e0004 */
[----:B------:R-:W-:-:S07]  /*1cd0*/  MOV R14, 0x1cf0 ;  /* 0x00001cf0000e7802 */ /* 0x000fce0000000f00 */
[----:B------:R-:W-:Y:S05]  /*1ce0*/  CALL.REL.NOINC `($__internal_4_$__cuda_sm3x_div_rn_noftz_f32_slowpath) ;  /* 0x0000005400907944 */ /* 0x000fea0003c00000 */
.L_x_53:
[----:B------:R-:W-:Y:S05]  /*1cf0*/  BSYNC.RECONVERGENT B3 ;  /* 0x0000000000037941 */ /* 0x000fea0003800200 */
.L_x_52:
[----:B------:R-:W-:Y:S01]  /*1d00*/  MOV R4, R0 ;  /* 0x0000000000047202 */ /* 0x000fe20000000f00 */
[----:B------:R-:W-:Y:S06]  /*1d10*/  BRA `(.L_x_44) ;  /* 0x0000000000447947 */ /* 0x000fec0003800000 */
.L_x_51:
        /* <DEDUP_REMOVED lines=15> */
.L_x_55:
[----:B------:R-:W-:Y:S05]  /*1e10*/  BSYNC.RECONVERGENT B3 ;  /* 0x0000000000037941 */ /* 0x000fea0003800200 */
.L_x_54:
[----:B------:R-:W-:-:S07]  /*1e20*/  IMAD.MOV.U32 R4, RZ, RZ, R0 ;  /* 0x000000ffff047224 */ /* 0x000fce00078e0000 */
.L_x_44:
[----:B------:R-:W-:Y:S05]  /*1e30*/  BSYNC.RECONVERGENT B2 ;  /* 0x0000000000027941 */ /* 0x000fea0003800200 */
.L_x_43:
[----:B------:R-:W-:Y:S01]  /*1e40*/  FSETP.NEU.AND P1, PT, R6, RZ, PT ;  /* 0x000000ff0600720b */ /* 0x000fe20003f2d000 */
[----:B------:R-:W-:Y:S01]  /*1e50*/  BSSY.RECONVERGENT B2, `(.L_x_56) ;  /* 0x000004d000027945 */ /* 0x000fe20003800200 */
[----:B-----5:R-:W-:Y:S01]  /*1e60*/  MOV R31, R21 ;  /* 0x00000015001f7202 */ /* 0x020fe20000000f00 */
[----:B------:R-:W-:Y:S01]  /*1e70*/  IMAD.MOV.U32 R30, RZ, RZ, R20 ;  /* 0x000000ffff1e7224 */ /* 0x000fe200078e0014 */
[----:B------:R-:W-:Y:S01]  /*1e80*/  MOV R32, R23 ;  /* 0x0000001700207202 */ /* 0x000fe20000000f00 */
[----:B------:R-:W-:-:S08]  /*1e90*/  IMAD.MOV.U32 R16, RZ, RZ, R22 ;  /* 0x000000ffff107224 */ /* 0x000fd000078e0016 */
[----:B------:R-:W-:Y:S05]  /*1ea0*/  @!P1 BRA `(.L_x_57) ;  /* 0x00000004001c9947 */ /* 0x000fea0003800000 */
[----:B------:R-:W-:Y:S01]  /*1eb0*/  SHF.R.U32.HI R0, RZ, 0x2, R25 ;  /* 0x00000002ff007819 */ /* 0x000fe20000011619 */
[----:B------:R-:W-:Y:S01]  /*1ec0*/  IMAD.MOV.U32 R17, RZ, RZ, 0x3e055027 ;  /* 0x3e055027ff117424 */ /* 0x000fe200078e00ff */
[----:B------:R-:W-:Y:S01]  /*1ed0*/  SHF.L.U32 R2, R21, 0x4, RZ ;  /* 0x0000000415027819 */ /* 0x000fe200000006ff */
[----:B------:R-:W0:Y:S01]  /*1ee0*/  MUFU.RCP R16, R6 ;  /* 0x0000000600107308 */ /* 0x000e220000001000 */
[----:B------:R-:W-:Y:S01]  /*1ef0*/  LOP3.LUT R0, R0, R25, RZ, 0x3c, !PT ;  /* 0x0000001900007212 */ /* 0x000fe200078e3cff */
[----:B------:R-:W-:Y:S01]  /*1f00*/  BSSY.RECONVERGENT B3, `(.L_x_58) ;  /* 0x000002d000037945 */ /* 0x000fe20003800200 */
[----:B------:R-:W-:-:S03]  /*1f10*/  IADD3 R24, PT, PT, R24, 0x587c5, RZ ;  /* 0x000587c518187810 */ /* 0x000fc60007ffe0ff */
[----:B------:R-:W-:-:S05]  /*1f20*/  IMAD.SHL.U32 R3, R0, 0x2, RZ ;  /* 0x0000000200037824 */ /* 0x000fca00078e00ff */
[----:B------:R-:W-:-:S04]  /*1f30*/  LOP3.LUT R3, R21, R2, R3, 0x96, !PT ;  /* 0x0000000215037212 */ /* 0x000fc800078e9603 */
[----:B------:R-:W-:Y:S01]  /*1f40*/  LOP3.LUT R31, R3, R0, RZ, 0x3c, !PT ;  /* 0x00000000031f7212 */ /* 0x000fe200078e3cff */
[----:B------:R-:W-:-:S04]  /*1f50*/  HFMA2 R3, -RZ, RZ, 0.1171875, 0 ;  /* 0x2f800000ff037431 */ /* 0x000fc800000001ff */
[----:B------:R-:W-:-:S05]  /*1f60*/  IMAD.IADD R0, R31, 0x1, R24 ;  /* 0x000000011f007824 */ /* 0x000fca00078e0218 */
[----:B------:R-:W-:-:S05]  /*1f70*/  I2FP.F32.U32 R0, R0 ;  /* 0x0000000000007245 */ /* 0x000fca0000201000 */
[----:B------:R-:W-:-:S05]  /*1f80*/  FFMA R0, R0, R3, 1.1641532182693481445e-10 ;  /* 0x2f00000000007423 */ /* 0x000fca0000000003 */
[----:B------:R-:W-:-:S13]  /*1f90*/  FSETP.GEU.AND P1, PT, R0, 1.175494350822287508e-38, PT ;  /* 0x008000000000780b */ /* 0x000fda0003f2e000 */
[----:B------:R-:W-:-:S04]  /*1fa0*/  @!P1 FMUL R0, R0, 8388608 ;  /* 0x4b00000000009820 */ /* 0x000fc80000400000 */
[----:B------:R-:W-:-:S05]  /*1fb0*/  VIADD R2, R0, 0xc0d55555 ;  /* 0xc0d5555500027836 */ /* 0x000fca0000000000 */
[----:B------:R-:W-:-:S04]  /*1fc0*/  LOP3.LUT R3, R2, 0xff800000, RZ, 0xc0, !PT ;  /* 0xff80000002037812 */ /* 0x000fc800078ec0ff */
[-C--:B------:R-:W-:Y:S02]  /*1fd0*/  IADD3 R2, PT, PT, R0, -R3.reuse, RZ ;  /* 0x8000000300027210 */ /* 0x080fe40007ffe0ff */
[----:B------:R-:W-:-:S03]  /*1fe0*/  I2FP.F32.S32 R3, R3 ;  /* 0x0000000300037245 */ /* 0x000fc60000201400 */
[----:B------:R-:W-:Y:S01]  /*1ff0*/  FADD R14, R2, -1 ;  /* 0xbf800000020e7421 */ /* 0x000fe20000000000 */
[----:B------:R-:W-:Y:S02]  /*2000*/  FSEL R2, RZ, -23, P1 ;  /* 0xc1b80000ff027808 */ /* 0x000fe40000800000 */
[----:B------:R-:W-:Y:S01]  /*2010*/  ISETP.GT.U32.AND P1, PT, R0, 0x7f7fffff, PT ;  /* 0x7f7fffff0000780c */ /* 0x000fe20003f24070 */
[C---:B------:R-:W-:Y:S02]  /*2020*/  FFMA R17, R14.reuse, -R17, 0.14084610342979431152 ;  /* 0x3e1039f60e117423 */ /* 0x040fe40000000811 */
[----:B------:R-:W-:Y:S01]  /*2030*/  FFMA R2, R3, 1.1920928955078125e-07, R2 ;  /* 0x3400000003027823 */ /* 0x000fe20000000002 */
[----:B------:R-:W-:Y:S01]  /*2040*/  MOV R3, 0x7f800000 ;  /* 0x7f80000000037802 */ /* 0x000fe20000000f00 */
[----:B------:R-:W-:-:S04]  /*2050*/  FFMA R17, R14, R17, -0.12148627638816833496 ;  /* 0xbdf8cdcc0e117423 */ /* 0x000fc80000000011 */
[----:B------:R-:W-:-:S04]  /*2060*/  FFMA R17, R14, R17, 0.13980610668659210205 ;  /* 0x3e0f29550e117423 */ /* 0x000fc80000000011 */
[----:B------:R-:W-:-:S04]  /*2070*/  FFMA R17, R14, R17, -0.16684235632419586182 ;  /* 0xbe2ad8b90e117423 */ /* 0x000fc80000000011 */
[----:B------:R-:W-:-:S04]  /*2080*/  FFMA R17, R14, R17, 0.20012299716472625732 ;  /* 0x3e4ced0b0e117423 */ /* 0x000fc80000000011 */
[----:B------:R-:W-:-:S04]  /*2090*/  FFMA R17, R14, R17, -0.24999669194221496582 ;  /* 0xbe7fff220e117423 */ /* 0x000fc80000000011 */
[----:B------:R-:W-:-:S04]  /*20a0*/  FFMA R17, R14, R17, 0.33333182334899902344 ;  /* 0x3eaaaa780e117423 */ /* 0x000fc80000000011 */
[----:B------:R-:W-:-:S04]  /*20b0*/  FFMA R17, R14, R17, -0.5 ;  /* 0xbf0000000e117423 */ /* 0x000fc80000000011 */
[----:B------:R-:W-:-:S04]  /*20c0*/  FMUL R17, R14, R17 ;  /* 0x000000110e117220 */ /* 0x000fc80000400000 */
[----:B------:R-:W-:-:S04]  /*20d0*/  FFMA R17, R14, R17, R14 ;  /* 0x000000110e117223 */ /* 0x000fc8000000000e */
[----:B------:R-:W-:Y:S01]  /*20e0*/  FFMA R2, R2, 0.69314718246459960938, R17 ;  /* 0x3f31721802027823 */ /* 0x000fe20000000011 */
[C---:B------:R-:W-:Y:S01]  /*20f0*/  @P1 FFMA R2, R0.reuse, R3, +INF ;  /* 0x7f80000000021423 */ /* 0x040fe20000000003 */
[----:B------:R-:W-:Y:S01]  /*2100*/  FSETP.NEU.AND P1, PT, R0, RZ, PT ;  /* 0x000000ff0000720b */ /* 0x000fe20003f2d000 */
[----:B0-----:R-:W-:-:S03]  /*2110*/  FFMA R3, R16, -R6, 1 ;  /* 0x3f80000010037423 */ /* 0x001fc60000000806 */
[----:B------:R-:W-:Y:S01]  /*2120*/  FSEL R0, -R2, +INF , P1 ;  /* 0x7f80000002007808 */ /* 0x000fe20000800100 */
[----:B------:R-:W-:-:S04]  /*2130*/  FFMA R3, R16, R3, R16 ;  /* 0x0000000310037223 */ /* 0x000fc80000000010 */
[----:B------:R-:W-:-:S03]  /*2140*/  FFMA R17, R0, R3, RZ ;  /* 0x0000000300117223 */ /* 0x000fc600000000ff */
[----:B------:R-:W0:Y:S01]  /*2150*/  FCHK P1, R0, R6 ;  /* 0x0000000600007302 */ /* 0x000e220000020000 */
[----:B------:R-:W-:-:S04]  /*2160*/  FFMA R2, R17, -R6, R0 ;  /* 0x8000000611027223 */ /* 0x000fc80000000000 */
[----:B------:R-:W-:Y:S01]  /*2170*/  FFMA R3, R3, R2, R17 ;  /* 0x0000000203037223 */ /* 0x000fe20000000011 */
[----:B0-----:R-:W-:Y:S06]  /*2180*/  @!P1 BRA `(.L_x_59) ;  /* 0x0000000000109947 */ /* 0x001fec0003800000 */
[----:B------:R-:W-:Y:S01]  /*2190*/  IMAD.MOV.U32 R3, RZ, RZ, R6 ;  /* 0x000000ffff037224 */ /* 0x000fe200078e0006 */
[----:B------:R-:W-:-:S07]  /*21a0*/  MOV R14, 0x21c0 ;  /* 0x000021c0000e7802 */ /* 0x000fce0000000f00 */
[----:B------:R-:W-:Y:S05]  /*21b0*/  CALL.REL.NOINC `($__internal_4_$__cuda_sm3x_div_rn_noftz_f32_slowpath) ;  /* 0x00000050005c7944 */ /* 0x000fea0003c00000 */
[----:B------:R-:W-:-:S07]  /*21c0*/  MOV R3, R0 ;  /* 0x0000000000037202 */ /* 0x000fce0000000f00 */
.L_x_59:
[----:B------:R-:W-:Y:S05]  /*21d0*/  BSYNC.RECONVERGENT B3 ;  /* 0x0000000000037941 */ /* 0x000fea0003800200 */
.L_x_58:
[----:B------:R-:W0:Y:S01]  /*21e0*/  MUFU.RCP R17, R4 ;  /* 0x0000000400117308 */ /* 0x000e220000001000 */
[----:B------:R-:W-:Y:S07]  /*21f0*/  BSSY.RECONVERGENT B3, `(.L_x_60) ;  /* 0x000000c000037945 */ /* 0x000fee0003800200 */
[----:B------:R-:W1:Y:S01]  /*2200*/  FCHK P1, R3, R4 ;  /* 0x0000000403007302 */ /* 0x000e620000020000 */
[----:B0-----:R-:W-:-:S04]  /*2210*/  FFMA R0, R17, -R4, 1 ;  /* 0x3f80000011007423 */ /* 0x001fc80000000804 */
[----:B------:R-:W-:-:S04]  /*2220*/  FFMA R0, R17, R0, R17 ;  /* 0x0000000011007223 */ /* 0x000fc80000000011 */
[----:B------:R-:W-:-:S04]  /*2230*/  FFMA R2, R0, R3, RZ ;  /* 0x0000000300027223 */ /* 0x000fc800000000ff */
[----:B------:R-:W-:-:S04]  /*2240*/  FFMA R17, R2, -R4, R3 ;  /* 0x8000000402117223 */ /* 0x000fc80000000003 */
[----:B------:R-:W-:Y:S01]  /*2250*/  FFMA R0, R0, R17, R2 ;  /* 0x0000001100007223 */ /* 0x000fe20000000002 */
[----:B-1----:R-:W-:Y:S06]  /*2260*/  @!P1 BRA `(.L_x_61) ;  /* 0x0000000000109947 */ /* 0x002fec0003800000 */
[----:B------:R-:W-:Y:S01]  /*2270*/  IMAD.MOV.U32 R0, RZ, RZ, R3 ;  /* 0x000000ffff007224 */ /* 0x000fe200078e0003 */
[----:B------:R-:W-:Y:S02]  /*2280*/  MOV R3, R4 ;  /* 0x0000000400037202 */ /* 0x000fe40000000f00 */
[----:B------:R-:W-:-:S07]  /*2290*/  MOV R14, 0x22b0 ;  /* 0x000022b0000e7802 */ /* 0x000fce0000000f00 */
[----:B------:R-:W-:Y:S05]  /*22a0*/  CALL.REL.NOINC `($__internal_4_$__cuda_sm3x_div_rn_noftz_f32_slowpath) ;  /* 0x0000005000207944 */ /* 0x000fea0003c00000 */
.L_x_61:
[----:B------:R-:W-:Y:S05]  /*22b0*/  BSYNC.RECONVERGENT B3 ;  /* 0x0000000000037941 */ /* 0x000fea0003800200 */
.L_x_60:
[----:B------:R-:W-:Y:S01]  /*22c0*/  FADD R0, R0, 0.5 ;  /* 0x3f00000000007421 */ /* 0x000fe20000000000 */
[----:B------:R-:W-:Y:S01]  /*22d0*/  IMAD.MOV.U32 R30, RZ, RZ, R21 ;  /* 0x000000ffff1e7224 */ /* 0x000fe200078e0015 */
[----:B------:R-:W-:Y:S01]  /*22e0*/  MOV R32, R20 ;  /* 0x0000001400207202 */ /* 0x000fe20000000f00 */
[----:B------:R-:W-:Y:S01]  /*22f0*/  IMAD.MOV.U32 R16, RZ, RZ, R23 ;  /* 0x000000ffff107224 */ /* 0x000fe200078e0017 */
[----:B------:R0:W1:Y:S01]  /*2300*/  F2I.FLOOR.NTZ R2, R0 ;  /* 0x0000000000027305 */ /* 0x0000620000207100 */
[----:B------:R-:W-:-:S07]  /*2310*/  MOV R25, R22 ;  /* 0x0000001600197202 */ /* 0x000fce0000000f00 */
.L_x_57:
[----:B------:R-:W-:Y:S05]  /*2320*/  BSYNC.RECONVERGENT B2 ;  /* 0x0000000000027941 */ /* 0x000fea0003800200 */
.L_x_56:
[----:B------:R-:W-:Y:S01]  /*2330*/  BSSY.RECONVERGENT B2, `(.L_x_62) ;  /* 0x000009e000027945 */ /* 0x000fe20003800200 */
[----:B------:R-:W-:Y:S01]  /*2340*/  IMAD.MOV.U32 R21, RZ, RZ, R31 ;  /* 0x000000ffff157224 */ /* 0x000fe200078e001f */
[----:B------:R-:W-:Y:S01]  /*2350*/  MOV R20, R30 ;  /* 0x0000001e00147202 */ /* 0x000fe20000000f00 */
[----:B------:R-:W-:Y:S01]  /*2360*/  IMAD.MOV.U32 R17, RZ, RZ, R32 ;  /* 0x000000ffff117224 */ /* 0x000fe200078e0020 */
[----:B------:R-:W-:Y:S06]  /*2370*/  @!P0 BRA `(.L_x_63) ;  /* 0x0000000800648947 */ /* 0x000fec0003800000 */
[----:B0-----:R-:W-:-:S04]  /*2380*/  SHF.R.U32.HI R0, RZ, 0x2, R25 ;  /* 0x00000002ff007819 */ /* 0x001fc80000011619 */
[----:B------:R-:W-:Y:S02]  /*2390*/  LOP3.LUT R3, R0, R25, RZ, 0x3c, !PT ;  /* 0x0000001900037212 */ /* 0x000fe400078e3cff */
[----:B------:R-:W-:-:S03]  /*23a0*/  SHF.L.U32 R0, R31, 0x4, RZ ;  /* 0x000000041f007819 */ /* 0x000fc600000006ff */
[----:B------:R-:W-:-:S05]  /*23b0*/  IMAD.SHL.U32 R14, R3, 0x2, RZ ;  /* 0x00000002030e7824 */ /* 0x000fca00078e00ff */
[----:B------:R-:W-:-:S04]  /*23c0*/  LOP3.LUT R0, R31, R0, R14, 0x96, !PT ;  /* 0x000000001f007212 */ /* 0x000fc800078e960e */
[----:B------:R-:W-:Y:S01]  /*23d0*/  LOP3.LUT R20, R0, R3, RZ, 0x3c, !PT ;  /* 0x0000000300147212 */ /* 0x000fe200078e3cff */
[----:B------:R-:W-:-:S03]  /*23e0*/  HFMA2 R0, -RZ, RZ, 0.1171875, 0 ;  /* 0x2f800000ff007431 */ /* 0x000fc600000001ff */
[----:B------:R-:W-:-:S04]  /*23f0*/  IADD3 R3, PT, PT, R24, 0x587c5, R20 ;  /* 0x000587c518037810 */ /* 0x000fc80007ffe014 */
[----:B------:R-:W-:-:S05]  /*2400*/  I2FP.F32.U32 R3, R3 ;  /* 0x0000000300037245 */ /* 0x000fca0000201000 */
[----:B------:R-:W-:-:S05]  /*2410*/  FFMA R3, R3, R0, 1.1641532182693481445e-10 ;  /* 0x2f00000003037423 */ /* 0x000fca0000000000 */
[----:B------:R-:W-:-:S13]  /*2420*/  FSETP.GEU.AND P1, PT, R3, 0.5, PT ;  /* 0x3f0000000300780b */ /* 0x000fda0003f2e000 */
[----:B------:R-:W-:Y:S05]  /*2430*/  @P1 BRA `(.L_x_64) ;  /* 0x00000004001c1947 */ /* 0x000fea0003800000 */
[----:B------:R-:W-:Y:S01]  /*2440*/  SHF.R.U32.HI R3, RZ, 0x2, R16 ;  /* 0x00000002ff037819 */ /* 0x000fe20000011610 */
[----:B------:R-:W-:Y:S01]  /*2450*/  IMAD.SHL.U32 R14, R20, 0x10, RZ ;  /* 0x00000010140e7824 */ /* 0x000fe200078e00ff */
[----:B------:R-:W0:Y:S01]  /*2460*/  MUFU.RCP R25, R9 ;  /* 0x0000000900197308 */ /* 0x000e220000001000 */
[----:B------:R-:W-:Y:S01]  /*2470*/  VIADD R24, R24, 0xb0f8a ;  /* 0x000b0f8a18187836 */ /* 0x000fe20000000000 */
[----:B------:R-:W-:Y:S01]  /*2480*/  LOP3.LUT R3, R3, R16, RZ, 0x3c, !PT ;  /* 0x0000001003037212 */ /* 0x000fe200078e3cff */
[----:B------:R-:W-:Y:S01]  /*2490*/  IMAD.MOV.U32 R23, RZ, RZ, 0x3e055027 ;  /* 0x3e055027ff177424 */ /* 0x000fe200078e00ff */
[----:B------:R-:W-:Y:S02]  /*24a0*/  BSSY.RECONVERGENT B3, `(.L_x_65) ;  /* 0x000002b000037945 */ /* 0x000fe40003800200 */
[----:B------:R-:W-:-:S04]  /*24b0*/  SHF.L.U32 R16, R3, 0x1, RZ ;  /* 0x0000000103107819 */ /* 0x000fc800000006ff */
[----:B------:R-:W-:-:S04]  /*24c0*/  LOP3.LUT R3, R3, R16, R14, 0x96, !PT ;  /* 0x0000001003037212 */ /* 0x000fc800078e960e */
[----:B------:R-:W-:-:S04]  /*24d0*/  LOP3.LUT R21, R3, R20, RZ, 0x3c, !PT ;  /* 0x0000001403157212 */ /* 0x000fc800078e3cff */
[----:B------:R-:W-:-:S04]  /*24e0*/  IADD3 R3, PT, PT, R21, R24, RZ ;  /* 0x0000001815037210 */ /* 0x000fc80007ffe0ff */
[----:B------:R-:W-:-:S05]  /*24f0*/  I2FP.F32.U32 R3, R3 ;  /* 0x0000000300037245 */ /* 0x000fca0000201000 */
[----:B------:R-:W-:-:S05]  /*2500*/  FFMA R0, R3, R0, 1.1641532182693481445e-10 ;  /* 0x2f00000003007423 */ /* 0x000fca0000000000 */
[----:B------:R-:W-:-:S13]  /*2510*/  FSETP.GEU.AND P1, PT, R0, 1.175494350822287508e-38, PT ;  /* 0x008000000000780b */ /* 0x000fda0003f2e000 */
[----:B------:R-:W-:-:S04]  /*2520*/  @!P1 FMUL R0, R0, 8388608 ;  /* 0x4b00000000009820 */ /* 0x000fc80000400000 */
[----:B------:R-:W-:-:S05]  /*2530*/  VIADD R3, R0, 0xc0d55555 ;  /* 0xc0d5555500037836 */ /* 0x000fca0000000000 */
[----:B------:R-:W-:-:S04]  /*2540*/  LOP3.LUT R17, R3, 0xff800000, RZ, 0xc0, !PT ;  /* 0xff80000003117812 */ /* 0x000fc800078ec0ff */
[-C--:B------:R-:W-:Y:S02]  /*2550*/  IADD3 R3, PT, PT, R0, -R17.reuse, RZ ;  /* 0x8000001100037210 */ /* 0x080fe40007ffe0ff */
[----:B------:R-:W-:Y:S02]  /*2560*/  I2FP.F32.S32 R14, R17 ;  /* 0x00000011000e7245 */ /* 0x000fe40000201400 */
[----:B------:R-:W-:Y:S01]  /*2570*/  MOV R17, 0x7f800000 ;  /* 0x7f80000000117802 */ /* 0x000fe20000000f00 */
[----:B------:R-:W-:-:S04]  /*2580*/  FADD R16, R3, -1 ;  /* 0xbf80000003107421 */ /* 0x000fc80000000000 */
[----:B------:R-:W-:-:S04]  /*2590*/  FFMA R3, R16, -R23, 0.14084610342979431152 ;  /* 0x3e1039f610037423 */ /* 0x000fc80000000817 */
[----:B------:R-:W-:-:S04]  /*25a0*/  FFMA R3, R16, R3, -0.12148627638816833496 ;  /* 0xbdf8cdcc10037423 */ /* 0x000fc80000000003 */
[----:B------:R-:W-:-:S04]  /*25b0*/  FFMA R3, R16, R3, 0.13980610668659210205 ;  /* 0x3e0f295510037423 */ /* 0x000fc80000000003 */
[----:B------:R-:W-:-:S04]  /*25c0*/  FFMA R3, R16, R3, -0.16684235632419586182 ;  /* 0xbe2ad8b910037423 */ /* 0x000fc80000000003 */
[----:B------:R-:W-:-:S04]  /*25d0*/  FFMA R3, R16, R3, 0.20012299716472625732 ;  /* 0x3e4ced0b10037423 */ /* 0x000fc80000000003 */
[----:B------:R-:W-:-:S04]  /*25e0*/  FFMA R3, R16, R3, -0.24999669194221496582 ;  /* 0xbe7fff2210037423 */ /* 0x000fc80000000003 */
[----:B------:R-:W-:-:S04]  /*25f0*/  FFMA R3, R16, R3, 0.33333182334899902344 ;  /* 0x3eaaaa7810037423 */ /* 0x000fc80000000003 */
[----:B------:R-:W-:Y:S01]  /*2600*/  FFMA R23, R16, R3, -0.5 ;  /* 0xbf00000010177423 */ /* 0x000fe20000000003 */
[----:B------:R-:W-:Y:S02]  /*2610*/  FSEL R3, RZ, -23, P1 ;  /* 0xc1b80000ff037808 */ /* 0x000fe40000800000 */
[----:B------:R-:W-:Y:S01]  /*2620*/  ISETP.GT.U32.AND P1, PT, R0, 0x7f7fffff, PT ;  /* 0x7f7fffff0000780c */ /* 0x000fe20003f24070 */
[----:B------:R-:W-:Y:S02]  /*2630*/  FMUL R23, R16, R23 ;  /* 0x0000001710177220 */ /* 0x000fe40000400000 */
[----:B------:R-:W-:Y:S01]  /*2640*/  FFMA R3, R14, 1.1920928955078125e-07, R3 ;  /* 0x340000000e037823 */ /* 0x000fe20000000003 */
[----:B0-----:R-:W-:Y:S01]  /*2650*/  FFMA R14, R25, -R9, 1 ;  /* 0x3f800000190e7423 */ /* 0x001fe20000000809 */
[----:B------:R-:W-:-:S04]  /*2660*/  FFMA R16, R16, R23, R16 ;  /* 0x0000001710107223 */ /* 0x000fc80000000010 */
[----:B------:R-:W-:-:S04]  /*2670*/  FFMA R3, R3, 0.69314718246459960938, R16 ;  /* 0x3f31721803037823 */ /* 0x000fc80000000010 */
[C---:B------:R-:W-:Y:S01]  /*2680*/  @P1 FFMA R3, R0.reuse, R17, +INF ;  /* 0x7f80000000031423 */ /* 0x040fe20000000011 */
[----:B------:R-:W-:-:S04]  /*2690*/  FSETP.NEU.AND P1, PT, R0, RZ, PT ;  /* 0x000000ff0000720b */ /* 0x000fc80003f2d000 */
        /* <DEDUP_REMOVED lines=9> */
[----:B-1----:R-:W-:Y:S05]  /*2730*/  CALL.REL.NOINC `($__internal_4_$__cuda_sm3x_div_rn_noftz_f32_slowpath) ;  /* 0x0000004800fc7944 */ /* 0x002fea0003c00000 */
[----:B------:R-:W-:-:S07]  /*2740*/  MOV R3, R0 ;  /* 0x0000000000037202 */ /* 0x000fce0000000f00 */
.L_x_66:
[----:B------:R-:W-:Y:S05]  /*2750*/  BSYNC.RECONVERGENT B3 ;  /* 0x0000000000037941 */ /* 0x000fea0003800200 */
.L_x_65:
[----:B------:R-:W0:Y:S01]  /*2760*/  MUFU.RCP R17, R4 ;  /* 0x0000000400117308 */ /* 0x000e220000001000 */
[----:B------:R-:W-:Y:S07]  /*2770*/  BSSY.RECONVERGENT B3, `(.L_x_67) ;  /* 0x000000c000037945 */ /* 0x000fee0003800200 */
[----:B------:R-:W2:Y:S01]  /*2780*/  FCHK P1, R3, R4 ;  /* 0x0000000403007302 */ /* 0x000ea20000020000 */
[----:B0-----:R-:W-:-:S04]  /*2790*/  FFMA R0, R17, -R4, 1 ;  /* 0x3f80000011007423 */ /* 0x001fc80000000804 */
[----:B------:R-:W-:-:S04]  /*27a0*/  FFMA R0, R17, R0, R17 ;  /* 0x0000000011007223 */ /* 0x000fc80000000011 */
[----:B------:R-:W-:-:S04]  /*27b0*/  FFMA R14, R0, R3, RZ ;  /* 0x00000003000e7223 */ /* 0x000fc800000000ff */
[----:B------:R-:W-:-:S04]  /*27c0*/  FFMA R17, R14, -R4, R3 ;  /* 0x800000040e117223 */ /* 0x000fc80000000003 */
[----:B------:R-:W-:Y:S01]  /*27d0*/  FFMA R0, R0, R17, R14 ;  /* 0x0000001100007223 */ /* 0x000fe2000000000e */
[----:B--2---:R-:W-:Y:S06]  /*27e0*/  @!P1 BRA `(.L_x_68) ;  /* 0x0000000000109947 */ /* 0x004fec0003800000 */
[----:B------:R-:W-:Y:S01]  /*27f0*/  IMAD.MOV.U32 R0, RZ, RZ, R3 ;  /* 0x000000ffff007224 */ /* 0x000fe200078e0003 */
[----:B------:R-:W-:Y:S02]  /*2800*/  MOV R3, R4 ;  /* 0x0000000400037202 */ /* 0x000fe40000000f00 */
[----:B------:R-:W-:-:S07]  /*2810*/  MOV R14, 0x2830 ;  /* 0x00002830000e7802 */ /* 0x000fce0000000f00 */
[----:B-1----:R-:W-:Y:S05]  /*2820*/  CALL.REL.NOINC `($__internal_4_$__cuda_sm3x_div_rn_noftz_f32_slowpath) ;  /* 0x0000004800c07944 */ /* 0x002fea0003c00000 */
.L_x_68:
[----:B------:R-:W-:Y:S05]  /*2830*/  BSYNC.RECONVERGENT B3 ;  /* 0x0000000000037941 */ /* 0x000fea0003800200 */
.L_x_67:
[----:B------:R-:W-:Y:S01]  /*2840*/  FADD R0, R0, 0.5 ;  /* 0x3f00000000007421 */ /* 0x000fe20000000000 */
[----:B------:R-:W-:Y:S01]  /*2850*/  IMAD.MOV.U32 R23, RZ, RZ, RZ ;  /* 0x000000ffff177224 */ /* 0x000fe200078e00ff */
[----:B------:R-:W-:Y:S01]  /*2860*/  MOV R17, R31 ;  /* 0x0000001f00117202 */ /* 0x000fe20000000f00 */
[----:B------:R-:W-:Y:S01]  /*2870*/  IMAD.MOV.U32 R16, RZ, RZ, R30 ;  /* 0x000000ffff107224 */ /* 0x000fe200078e001e */
[----:B------:R4:W0:Y:S01]  /*2880*/  F2I.FLOOR.NTZ R22, R0 ;  /* 0x0000000000167305 */ /* 0x0008220000207100 */
[----:B------:R-:W-:Y:S01]  /*2890*/  MOV R25, R32 ;  /* 0x0000002000197202 */ /* 0x000fe20000000f00 */
[----:B------:R-:W-:Y:S06]  /*28a0*/  BRA `(.L_x_63) ;  /* 0x0000000400187947 */ /* 0x000fec0003800000 */
.L_x_64:
        /* <DEDUP_REMOVED lines=17> */
[CC--:B------:R-:W-:Y:S02]  /*29c0*/  IADD3 R3, PT, PT, R0.reuse, -R17.reuse, RZ ;  /* 0x8000001100037210 */ /* 0x0c0fe40007ffe0ff */
[----:B------:R-:W-:Y:S02]  /*29d0*/  I2FP.F32.S32 R14, R17 ;  /* 0x00000011000e7245 */ /* 0x000fe40000201400 */
[----:B------:R-:W-:Y:S01]  /*29e0*/  MOV R17, 0x7f800000 ;  /* 0x7f80000000117802 */ /* 0x000fe20000000f00 */
[----:B------:R-:W-:Y:S01]  /*29f0*/  FADD R16, R3, -1 ;  /* 0xbf80000003107421 */ /* 0x000fe20000000000 */
[----:B------:R-:W-:Y:S02]  /*2a00*/  FSEL R3, RZ, -23, P1 ;  /* 0xc1b80000ff037808 */ /* 0x000fe40000800000 */
[----:B------:R-:W-:Y:S01]  /*2a10*/  ISETP.GT.U32.AND P1, PT, R0, 0x7f7fffff, PT ;  /* 0x7f7fffff0000780c */ /* 0x000fe20003f24070 */
[----:B------:R-:W-:Y:S02]  /*2a20*/  FFMA R23, R16, -R23, 0.14084610342979431152 ;  /* 0x3e1039f610177423 */ /* 0x000fe40000000817 */
[----:B------:R-:W-:-:S02]  /*2a30*/  FFMA R3, R14, 1.1920928955078125e-07, R3 ;  /* 0x340000000e037823 */ /* 0x000fc40000000003 */
        /* <DEDUP_REMOVED lines=24> */
.L_x_70:
[----:B------:R-:W-:Y:S05]  /*2bc0*/  BSYNC.RECONVERGENT B3 ;  /* 0x0000000000037941 */ /* 0x000fea0003800200 */
.L_x_69:
        /* <DEDUP_REMOVED lines=13> */
.L_x_72:
[----:B------:R-:W-:Y:S05]  /*2ca0*/  BSYNC.RECONVERGENT B3 ;  /* 0x0000000000037941 */ /* 0x000fea0003800200 */
.L_x_71:
[----:B------:R-:W-:Y:S01]  /*2cb0*/  FADD R0, R0, 0.5 ;  /* 0x3f00000000007421 */ /* 0x000fe20000000000 */
[----:B------:R-:W-:Y:S01]  /*2cc0*/  IMAD.MOV.U32 R23, RZ, RZ, 0x1 ;  /* 0x00000001ff177424 */ /* 0x000fe200078e00ff */
[----:B------:R-:W-:Y:S01]  /*2cd0*/  MOV R17, R31 ;  /* 0x0000001f00117202 */ /* 0x000fe20000000f00 */
[----:B------:R-:W-:Y:S01]  /*2ce0*/  IMAD.MOV.U32 R16, RZ, RZ, R30 ;  /* 0x000000ffff107224 */ /* 0x000fe200078e001e */
[----:B------:R2:W3:Y:S01]  /*2cf0*/  F2I.FLOOR.NTZ R22, R0 ;  /* 0x0000000000167305 */ /* 0x0004e20000207100 */
[----:B------:R-:W-:-:S07]  /*2d00*/  MOV R25, R32 ;  /* 0x0000002000197202 */ /* 0x000fce0000000f00 */
.L_x_63:
[----:B------:R-:W-:Y:S05]  /*2d10*/  BSYNC.RECONVERGENT B2 ;  /* 0x0000000000027941 */ /* 0x000fea0003800200 */
.L_x_62:
[----:B------:R-:W5:Y:S01]  /*2d20*/  LDCU.64 UR4, c[0x3][0x78] ;  /* 0x00c00f00ff0477ac */ /* 0x000f620008000a00 */
[----:B------:R-:W-:Y:S01]  /*2d30*/  IMAD.MOV.U32 R30, RZ, RZ, RZ ;  /* 0x000000ffff1e7224 */ /* 0x000fe200078e00ff */
[----:B-----5:R-:W-:-:S04]  /*2d40*/  UISETP.GE.U32.AND UP0, UPT, UR4, 0x1, UPT ;  /* 0x000000010400788c */ /* 0x020fc8000bf06070 */
[----:B------:R-:W-:-:S09]  /*2d50*/  UISETP.GE.AND.EX UP0, UPT, UR5, URZ, UPT, UP0 ;  /* 0x000000ff0500728c */ /* 0x000fd2000bf06300 */
[----:B------:R-:W-:Y:S05]  /*2d60*/  BRA.U !UP0, `(.L_x_73) ;  /* 0x0000003508b07547 */ /* 0x000fea000b800000 */
[----:B0-2-4-:R-:W0:Y:S01]  /*2d70*/  MUFU.RCP R0, R7 ;  /* 0x0000000700007308 */ /* 0x015e220000001000 */
[----:B------:R-:W-:Y:S01]  /*2d80*/  FMUL R29, R5, 6 ;  /* 0x40c00000051d7820 */ /* 0x000fe20000400000 */
[----:B------:R-:W-:Y:S01]  /*2d90*/  BSSY.RECONVERGENT B2, `(.L_x_74) ;  /* 0x000000e000027945 */ /* 0x000fe20003800200 */
[----:B------:R-:W-:Y:S02]  /*2da0*/  FMUL R31, R6, R7 ;  /* 0x00000007061f7220 */ /* 0x000fe40000400000 */
[----:B------:R-:W-:-:S03]  /*2db0*/  FMUL R32, R29, R4 ;  /* 0x000000041d207220 */ /* 0x000fc60000400000 */
[----:B------:R-:W2:Y:S01]  /*2dc0*/  FCHK P1, R6, R7 ;  /* 0x0000000706007302 */ /* 0x000ea20000020000 */
[----:B0-----:R-:W-:-:S04]  /*2dd0*/  FFMA R3, R0, -R7, 1 ;  /* 0x3f80000000037423 */ /* 0x001fc80000000807 */
[----:B------:R-:W-:-:S04]  /*2de0*/  FFMA R3, R0, R3, R0 ;  /* 0x0000000300037223 */ /* 0x000fc80000000000 */
[----:B------:R-:W-:-:S04]  /*2df0*/  FFMA R0, R3, R6, RZ ;  /* 0x0000000603007223 */ /* 0x000fc800000000ff */
[----:B------:R-:W-:-:S04]  /*2e00*/  FFMA R14, R0, -R7, R6 ;  /* 0x80000007000e7223 */ /* 0x000fc80000000006 */
[----:B------:R-:W-:Y:S01]  /*2e10*/  FFMA R0, R3, R14, R0 ;  /* 0x0000000e03007223 */ /* 0x000fe20000000000 */
[----:B--2---:R-:W-:Y:S06]  /*2e20*/  @!P1 BRA `(.L_x_75) ;  /* 0x0000000000109947 */ /* 0x004fec0003800000 */
[----:B------:R-:W-:Y:S01]  /*2e30*/  MOV R3, R7 ;  /* 0x0000000700037202 */ /* 0x000fe20000000f00 */
[----:B------:R-:W-:Y:S01]  /*2e40*/  IMAD.MOV.U32 R0, RZ, RZ, R6 ;  /* 0x000000ffff007224 */ /* 0x000fe200078e0006 */
[----:B------:R-:W-:-:S07]  /*2e50*/  MOV R14, 0x2e70 ;  /* 0x00002e70000e7802 */ /* 0x000fce0000000f00 */
[----:B-1-3--:R-:W-:Y:S05]  /*2e60*/  CALL.REL.NOINC `($__internal_4_$__cuda_sm3x_div_rn_noftz_f32_slowpath) ;  /* 0x0000004400307944 */ /* 0x00afea0003c00000 */
.L_x_75:
[----:B------:R-:W-:Y:S05]  /*2e70*/  BSYNC.RECONVERGENT B2 ;  /* 0x0000000000027941 */ /* 0x000fea0003800200 */
.L_x_74:
[----:B------:R-:W-:Y:S01]  /*2e80*/  IADD3 R7, PT, PT, R0, -0xd000000, RZ ;  /* 0xf300000000077810 */ /* 0x000fe20007ffe0ff */
[----:B------:R0:W2:Y:S01]  /*2e90*/  MUFU.RSQ R3, R0 ;  /* 0x0000000000037308 */ /* 0x0000a20000001400 */
[----:B------:R-:W-:Y:S01]  /*2ea0*/  UMOV UR4, URZ ;  /* 0x000000ff00047c82 */ /* 0x000fe20008000000 */
[----:B------:R-:W-:Y:S01]  /*2eb0*/  UMOV UR5, URZ ;  /* 0x000000ff00057c82 */ /* 0x000fe20008000000 */
[----:B------:R-:W-:Y:S01]  /*2ec0*/  ISETP.GT.U32.AND P1, PT, R7, 0x727fffff, PT ;  /* 0x727fffff0700780c */ /* 0x000fe20003f24070 */
[----:B------:R-:W-:Y:S01]  /*2ed0*/  BSSY.RECONVERGENT B0, `(.L_x_76) ;  /* 0x000000b000007945 */ /* 0x000fe20003800200 */
[----:B------:R-:W-:-:S11]  /*2ee0*/  IMAD.MOV.U32 R30, RZ, RZ, RZ ;  /* 0x000000ffff1e7224 */ /* 0x000fd600078e00ff */
[----:B0-----:R-:W-:Y:S05]  /*2ef0*/  @!P1 BRA `(.L_x_77) ;  /* 0x0000000000109947 */ /* 0x001fea0003800000 */
[----:B------:R-:W-:-:S07]  /*2f00*/  MOV R14, 0x2f20 ;  /* 0x00002f20000e7802 */ /* 0x000fce0000000f00 */
[----:B-123--:R-:W-:Y:S05]  /*2f10*/  CALL.REL.NOINC `($__internal_3_$__cuda_sm20_sqrt_rn_f32_slowpath) ;  /* 0x0000004000ac7944 */ /* 0x00efea0003c00000 */
[----:B------:R-:W-:Y:S01]  /*2f20*/  MOV R7, R33 ;  /* 0x0000002100077202 */ /* 0x000fe20000000f00 */
[----:B------:R-:W-:Y:S06]  /*2f30*/  BRA `(.L_x_78) ;  /* 0x0000000000107947 */ /* 0x000fec0003800000 */
.L_x_77:
[C---:B--2---:R-:W-:Y:S01]  /*2f40*/  FMUL.FTZ R7, R3.reuse, R0 ;  /* 0x0000000003077220 */ /* 0x044fe20000410000 */
[----:B------:R-:W-:-:S03]  /*2f50*/  FMUL.FTZ R3, R3, 0.5 ;  /* 0x3f00000003037820 */ /* 0x000fc60000410000 */
[----:B------:R-:W-:-:S04]  /*2f60*/  FFMA R0, -R7, R7, R0 ;  /* 0x0000000707007223 */ /* 0x000fc80000000100 */
[----:B------:R-:W-:-:S07]  /*2f70*/  FFMA R7, R0, R3, R7 ;  /* 0x0000000300077223 */ /* 0x000fce0000000007 */
.L_x_78:
[----:B------:R-:W-:Y:S05]  /*2f80*/  BSYNC.RECONVERGENT B0 ;  /* 0x0000000000007941 */ /* 0x000fea0003800200 */
.L_x_76:
[C---:B------:R-:W-:Y:S01]  /*2f90*/  FSETP.GEU.AND P1, PT, |R15|.reuse, 2, PT ;  /* 0x400000000f00780b */ /* 0x040fe20003f2e200 */
[----:B------:R-:W-:Y:S01]  /*2fa0*/  BSSY.RECONVERGENT B0, `(.L_x_79) ;  /* 0x0000035000007945 */ /* 0x000fe20003800200 */
[----:B------:R-:W-:-:S11]  /*2fb0*/  FADD R0, |R15|, -RZ ;  /* 0x800000ff0f007221 */ /* 0x000fd60000000200 */
[----:B--2---:R-:W-:Y:S05]  /*2fc0*/  @!P1 BRA `(.L_x_80) ;  /* 0x0000000000c89947 */ /* 0x004fea0003800000 */
[----:B------:R-:W-:-:S13]  /*2fd0*/  FSETP.GTU.AND P1, PT, R0, 16777216, PT ;  /* 0x4b8000000000780b */ /* 0x000fda0003f2c000 */
[----:B------:R-:W-:Y:S05]  /*2fe0*/  @P1 BRA `(.L_x_81) ;  /* 0x00000000005c1947 */ /* 0x000fea0003800000 */
[----:B------:R-:W-:Y:S01]  /*2ff0*/  FMUL R3, R0, 0.5 ;  /* 0x3f00000000037820 */ /* 0x000fe20000400000 */
[----:B------:R-:W-:Y:S05]  /*3000*/  BSSY.RECONVERGENT B1, `(.L_x_82) ;  /* 0x0000013000017945 */ /* 0x000fea0003800200 */
[----:B------:R-:W0:Y:S02]  /*3010*/  FRND.TRUNC R3, R3 ;  /* 0x0000000300037307 */ /* 0x000e24000020d000 */
[----:B0-----:R-:W-:-:S05]  /*3020*/  FFMA R29, R3, -2, R0 ;  /* 0xc0000000031d7823 */ /* 0x001fca0000000000 */
[----:B------:R-:W-:-:S13]  /*3030*/  ISETP.GE.U32.AND P1, PT, R29, 0x40000000, PT ;  /* 0x400000001d00780c */ /* 0x000fda0003f26070 */
[----:B------:R-:W-:Y:S05]  /*3040*/  @!P1 BRA `(.L_x_83) ;  /* 0x0000000000389947 */ /* 0x000fea0003800000 */
[----:B------:R-:W-:-:S04]  /*3050*/  ISETP.GE.U32.AND P1, PT, R29, -0x7fffffff, PT ;  /* 0x800000011d00780c */ /* 0x000fc80003f26070 */
[----:B------:R-:W-:-:S09]  /*3060*/  FSETP.GEU.OR P2, PT, R29, -2, !P1 ;  /* 0xc00000001d00780b */ /* 0x000fd20004f4e400 */
[----:B------:R-:W-:-:S04]  /*3070*/  @P1 FADD R14, R3, -1 ;  /* 0xbf800000030e1421 */ /* 0x000fc80000000000 */
[----:B------:R-:W-:-:S04]  /*3080*/  @!P2 FADD R14, R14, -1 ;  /* 0xbf8000000e0ea421 */ /* 0x000fc80000000000 */
[----:B------:R-:W-:Y:S01]  /*3090*/  @P1 IMAD.MOV.U32 R3, RZ, RZ, R14 ;  /* 0x000000ffff031224 */ /* 0x000fe200078e000e */
[----:B------:R-:W-:Y:S06]  /*30a0*/  @P1 BRA `(.L_x_83) ;  /* 0x0000000000201947 */ /* 0x000fec0003800000 */
[----:B------:R-:W-:Y:S01]  /*30b0*/  FSETP.GE.AND P1, PT, R29, 4, PT ;  /* 0x408000001d00780b */ /* 0x000fe20003f26000 */
[----:B------:R-:W-:-:S12]  /*30c0*/  FADD R3, R3, 1 ;  /* 0x3f80000003037421 */ /* 0x000fd80000000000 */
[----:B------:R-:W-:-:S05]  /*30d0*/  @P1 MOV R14, 0x40000000 ;  /* 0x40000000000e1802 */ /* 0x000fca0000000f00 */
[----:B------:R-:W-:-:S05]  /*30e0*/  @P1 FFMA R14, R14, -3, R29 ;  /* 0xc04000000e0e1823 */ /* 0x000fca000000001d */
[----:B------:R-:W-:Y:S01]  /*30f0*/  FSETP.GE.AND P2, PT, R14, RZ, P1 ;  /* 0x000000ff0e00720b */ /* 0x000fe20000f46000 */
[----:B------:R-:W-:-:S12]  /*3100*/  @P1 FADD R14, R3, 1 ;  /* 0x3f800000030e1421 */ /* 0x000fd80000000000 */
[----:B------:R-:W-:-:S04]  /*3110*/  @P2 FADD R14, R14, 1 ;  /* 0x3f8000000e0e2421 */ /* 0x000fc80000000000 */
[----:B------:R-:W-:-:S07]  /*3120*/  @P1 IMAD.MOV.U32 R3, RZ, RZ, R14 ;  /* 0x000000ffff031224 */ /* 0x000fce00078e000e */
.L_x_83:
[----:B------:R-:W-:Y:S05]  /*3130*/  BSYNC.RECONVERGENT B1 ;  /* 0x0000000000017941 */ /* 0x000fea0003800200 */
.L_x_82:
[----:B------:R-:W-:Y:S01]  /*3140*/  FFMA R0, R3, -2, R0 ;  /* 0xc000000003007823 */ /* 0x000fe20000000000 */
[----:B------:R-:W-:Y:S06]  /*3150*/  BRA `(.L_x_80) ;  /* 0x0000000000647947 */ /* 0x000fec0003800000 */
.L_x_81:
[C---:B------:R-:W-:Y:S01]  /*3160*/  LOP3.LUT R3, R0.reuse, 0xff800000, RZ, 0xc0, !PT ;  /* 0xff80000000037812 */ /* 0x040fe200078ec0ff */
[----:B------:R-:W-:Y:S01]  /*3170*/  BSSY.RECONVERGENT B1, `(.L_x_84) ;  /* 0x0000015000017945 */ /* 0x000fe20003800200 */
[C---:B------:R-:W-:Y:S02]  /*3180*/  ISETP.GT.U32.AND P1, PT, R0.reuse, 0x7f7fffff, PT ;  /* 0x7f7fffff0000780c */ /* 0x040fe40003f24070 */
[----:B------:R-:W-:Y:S02]  /*3190*/  IADD3 R14, PT, PT, R3, -0x40000000, RZ ;  /* 0xc0000000030e7810 */ /* 0x000fe40007ffe0ff */
[----:B------:R-:W-:Y:S01]  /*31a0*/  LOP3.LUT R3, R0, 0x7fffff, RZ, 0xc0, !PT ;  /* 0x007fffff00037812 */ /* 0x000fe200078ec0ff */
[----:B------:R-:W-:Y:S01]  /*31b0*/  IMAD.MOV.U32 R0, RZ, RZ, 0x7fffffff ;  /* 0x7fffffffff007424 */ /* 0x000fe200078e00ff */
[----:B------:R-:W-:Y:S02]  /*31c0*/  ISETP.NE.AND P2, PT, R14, RZ, PT ;  /* 0x000000ff0e00720c */ /* 0x000fe40003f45270 */
[----:B------:R-:W-:-:S02]  /*31d0*/  LOP3.LUT R3, R3, 0x3f800000, RZ, 0xfc, !PT ;  /* 0x3f80000003037812 */ /* 0x000fc400078efcff */
[----:B------:R-:W-:-:S09]  /*31e0*/  FSEL R0, R0, 16777216, P1 ;  /* 0x4b80000000007808 */ /* 0x000fd20000800000 */
[----:B------:R-:W-:Y:S05]  /*31f0*/  @!P2 BRA `(.L_x_85) ;  /* 0x000000000030a947 */ /* 0x000fea0003800000 */
.L_x_86:
[----:B------:R-:W-:-:S04]  /*3200*/  VIMNMX.U32 R28, PT, PT, R14, 0xb800000, PT ;  /* 0x0b8000000e1c7848 */ /* 0x000fc80003fe0000 */
[----:B------:R-:W-:Y:S01]  /*3210*/  IADD3 R3, PT, PT, R28, R3, RZ ;  /* 0x000000031c037210 */ /* 0x000fe20007ffe0ff */
[----:B------:R-:W-:-:S04]  /*3220*/  IMAD.IADD R14, R14, 0x1, -R28 ;  /* 0x000000010e0e7824 */ /* 0x000fc800078e0a1c */
[----:B------:R-:W-:Y:S01]  /*3230*/  FADD R34, R3, -R3 ;  /* 0x8000000303227221 */ /* 0x000fe20000000000 */
[----:B------:R-:W-:-:S03]  /*3240*/  ISETP.NE.AND P2, PT, R14, RZ, PT ;  /* 0x000000ff0e00720c */ /* 0x000fc60003f45270 */
[----:B------:R-:W-:-:S04]  /*3250*/  FADD R34, R3, R34 ;  /* 0x0000002203227221 */ /* 0x000fc80000000000 */
[----:B------:R-:W-:-:S04]  /*3260*/  FADD R29, R3, -R34 ;  /* 0x80000022031d7221 */ /* 0x000fc80000000000 */
[----:B------:R-:W-:-:S04]  /*3270*/  FFMA.RZ R29, R29, 1, R34 ;  /* 0x3f8000001d1d7823 */ /* 0x000fc8000000c022 */
[----:B------:R-:W0:Y:S02]  /*3280*/  FRND.TRUNC R34, R29 ;  /* 0x0000001d00227307 */ /* 0x000e24000020d000 */
[----:B0-----:R-:W-:-:S05]  /*3290*/  FADD R3, R3, -R34 ;  /* 0x8000002203037221 */ /* 0x001fca0000000000 */
[----:B------:R-:W-:-:S13]  /*32a0*/  ISETP.NE.AND P1, PT, R3, RZ, PT ;  /* 0x000000ff0300720c */ /* 0x000fda0003f25270 */
[----:B------:R-:W-:Y:S05]  /*32b0*/  @P1 BRA P2, `(.L_x_86) ;  /* 0xfffffffc00d01947 */ /* 0x000fea000103ffff */
.L_x_85:
[----:B------:R-:W-:Y:S05]  /*32c0*/  BSYNC.RECONVERGENT B1 ;  /* 0x0000000000017941 */ /* 0x000fea0003800200 */
.L_x_84:
[----:B------:R-:W-:-:S04]  /*32d0*/  FMUL R3, R3, 1.1920928955078125e-07 ;  /* 0x3400000003037820 */ /* 0x000fc80000400000 */
[----:B------:R-:W-:-:S07]  /*32e0*/  FMUL R0, R0, R3 ;  /* 0x0000000300007220 */ /* 0x000fce0000400000 */
.L_x_80:
[----:B------:R-:W-:Y:S05]  /*32f0*/  BSYNC.RECONVERGENT B0 ;  /* 0x0000000000007941 */ /* 0x000fea0003800200 */
.L_x_79:
[C---:B------:R-:W-:Y:S01]  /*3300*/  FSETP.NAN.AND P1, PT, |R0|.reuse, |R0|, PT ;  /* 0x400000000000720b */ /* 0x040fe20003f28200 */
[----:B------:R-:W-:Y:S01]  /*3310*/  HFMA2 R34, -RZ, RZ, 1.875, 0 ;  /* 0x3f800000ff227431 */ /* 0x000fe200000001ff */
[C---:B------:R-:W-:Y:S01]  /*3320*/  LOP3.LUT R3, R0.reuse, 0x80000000, R15, 0xb8, !PT ;  /* 0x8000000000037812 */ /* 0x040fe200078eb80f */
[----:B------:R-:W-:Y:S01]  /*3330*/  BSSY.RECONVERGENT B0, `(.L_x_87) ;  /* 0x000004e000007945 */ /* 0x000fe20003800200 */
[----:B------:R-:W-:Y:S01]  /*3340*/  FSETP.NEU.AND P3, PT, R5, RZ, PT ;  /* 0x000000ff0500720b */ /* 0x000fe20003f6d000 */
[----:B------:R-:W-:Y:S01]  /*3350*/  IMAD.MOV.U32 R44, RZ, RZ, R20 ;  /* 0x000000ffff2c7224 */ /* 0x000fe200078e0014 */
[----:B------:R-:W-:Y:S01]  /*3360*/  FSEL R0, R0, R3, P1 ;  /* 0x0000000300007208 */ /* 0x000fe20000800000 */
[----:B------:R-:W-:Y:S01]  /*3370*/  IMAD.MOV.U32 R35, RZ, RZ, R16 ;  /* 0x000000ffff237224 */ /* 0x000fe200078e0010 */
[----:B------:R-:W-:Y:S02]  /*3380*/  MOV R46, R21 ;  /* 0x00000015002e7202 */ /* 0x000fe40000000f00 */
[C---:B------:R-:W-:Y:S01]  /*3390*/  FSETP.GT.AND P1, PT, R0.reuse, 1, PT ;  /* 0x3f8000000000780b */ /* 0x040fe20003f24000 */
[C---:B------:R-:W-:Y:S01]  /*33a0*/  FADD R3, R0.reuse, 2 ;  /* 0x4000000000037421 */ /* 0x040fe20000000000 */
[----:B------:R-:W-:-:S02]  /*33b0*/  FSETP.GEU.AND P2, PT, R0, -1, PT ;  /* 0xbf8000000000780b */ /* 0x000fc40003f4e000 */
[----:B------:R-:W-:-:S09]  /*33c0*/  MOV R36, R17 ;  /* 0x0000001100247202 */ /* 0x000fd20000000f00 */
[----:B------:R-:W-:-:S05]  /*33d0*/  @P1 FADD R0, R0, -2 ;  /* 0xc000000000001421 */ /* 0x000fca0000000000 */
[----:B------:R-:W-:Y:S01]  /*33e0*/  FSEL R3, R3, R0, !P2 ;  /* 0x0000000003037208 */ /* 0x000fe20005000000 */
[----:B------:R-:W-:-:S03]  /*33f0*/  IMAD.MOV.U32 R0, RZ, RZ, RZ ;  /* 0x000000ffff007224 */ /* 0x000fc600078e00ff */
[C---:B------:R-:W-:Y:S02]  /*3400*/  FSETP.GEU.AND P2, PT, R3.reuse, RZ, PT ;  /* 0x000000ff0300720b */ /* 0x040fe40003f4e000 */
[----:B------:R-:W-:Y:S02]  /*3410*/  FSETP.GE.AND P1, PT, R3, -1, PT ;  /* 0xbf8000000300780b */ /* 0x000fe40003f26000 */
[----:B------:R-:W-:-:S04]  /*3420*/  FSEL R34, -R34, 1, P2 ;  /* 0x3f80000022227808 */ /* 0x000fc80001000100 */
[----:B------:R-:W-:-:S05]  /*3430*/  FSEL R34, R34, -1, P1 ;  /* 0xbf80000022227808 */ /* 0x000fca0000800000 */
[----:B------:R-:W-:Y:S01]  /*3440*/  FFMA R37, R34, R4, R15 ;  /* 0x0000000422257223 */ /* 0x000fe2000000000f */
[----:B------:R-:W-:Y:S06]  /*3450*/  @!P3 BRA `(.L_x_88) ;  /* 0x0000000000ecb947 */ /* 0x000fec0003800000 */
[----:B------:R-:W-:Y:S02]  /*3460*/  SHF.R.U32.HI R14, RZ, 0x2, R25 ;  /* 0x00000002ff0e7819 */ /* 0x000fe40000011619 */
[----:B------:R-:W-:Y:S02]  /*3470*/  IADD3 R24, PT, PT, R24, 0x587c5, RZ ;  /* 0x000587c518187810 */ /* 0x000fe40007ffe0ff */
[----:B------:R-:W-:Y:S02]  /*3480*/  LOP3.LUT R3, R14, R25, RZ, 0x3c, !PT ;  /* 0x000000190e037212 */ /* 0x000fe400078e3cff */
[----:B------:R-:W-:-:S03]  /*3490*/  SHF.L.U32 R14, R21, 0x4, RZ ;  /* 0x00000004150e7819 */ /* 0x000fc600000006ff */
[----:B------:R-:W-:-:S05]  /*34a0*/  IMAD.SHL.U32 R25, R3, 0x2, RZ ;  /* 0x0000000203197824 */ /* 0x000fca00078e00ff */
[----:B------:R-:W-:-:S04]  /*34b0*/  LOP3.LUT R14, R21, R14, R25, 0x96, !PT ;  /* 0x0000000e150e7212 */ /* 0x000fc800078e9619 */
[----:B------:R-:W-:Y:S02]  /*34c0*/  LOP3.LUT R46, R14, R3, RZ, 0x3c, !PT ;  /* 0x000000030e2e7212 */ /* 0x000fe400078e3cff */
[----:B------:R-:W-:-:S03]  /*34d0*/  MOV R14, 0x2f800000 ;  /* 0x2f800000000e7802 */ /* 0x000fc60000000f00 */
[----:B------:R-:W-:-:S05]  /*34e0*/  IMAD.IADD R3, R24, 0x1, R46 ;  /* 0x0000000118037824 */ /* 0x000fca00078e022e */
[----:B------:R-:W-:-:S05]  /*34f0*/  I2FP.F32.U32 R3, R3 ;  /* 0x0000000300037245 */ /* 0x000fca0000201000 */
[----:B------:R-:W-:-:S05]  /*3500*/  FFMA R3, R3, R14, 1.1641532182693481445e-10 ;  /* 0x2f00000003037423 */ /* 0x000fca000000000e */
[----:B------:R-:W-:-:S13]  /*3510*/  FSETP.GTU.AND P1, PT, R3, 0.16666667163372039795, PT ;  /* 0x3e2aaaab0300780b */ /* 0x000fda0003f2c000 */
[----:B------:R-:W-:Y:S05]  /*3520*/  @P1 BRA `(.L_x_89) ;  /* 0x0000000000501947 */ /* 0x000fea0003800000 */
[----:B------:R-:W-:Y:S01]  /*3530*/  VIADD R0, R32, 0xf3000000 ;  /* 0xf300000020007836 */ /* 0x000fe20000000000 */
[----:B------:R0:W2:Y:S01]  /*3540*/  MUFU.RSQ R3, R32 ;  /* 0x0000002000037308 */ /* 0x0000a20000001400 */
[----:B------:R-:W-:Y:S03]  /*3550*/  BSSY.RECONVERGENT B1, `(.L_x_90) ;  /* 0x000000b000017945 */ /* 0x000fe60003800200 */
[----:B------:R-:W-:-:S13]  /*3560*/  ISETP.GT.U32.AND P1, PT, R0, 0x727fffff, PT ;  /* 0x727fffff0000780c */ /* 0x000fda0003f24070 */
[----:B0-2---:R-:W-:Y:S05]  /*3570*/  @!P1 BRA `(.L_x_91) ;  /* 0x0000000000109947 */ /* 0x005fea0003800000 */
[----:B------:R-:W-:Y:S02]  /*3580*/  MOV R0, R32 ;  /* 0x0000002000007202 */ /* 0x000fe40000000f00 */
[----:B------:R-:W-:-:S07]  /*3590*/  MOV R14, 0x35b0 ;  /* 0x000035b0000e7802 */ /* 0x000fce0000000f00 */
[----:B-1-3--:R-:W-:Y:S05]  /*35a0*/  CALL.REL.NOINC `($__internal_3_$__cuda_sm20_sqrt_rn_f32_slowpath) ;  /* 0x0000003c00087944 */ /* 0x00afea0003c00000 */
[----:B------:R-:W-:Y:S05]  /*35b0*/  BRA `(.L_x_92) ;  /* 0x0000000000107947 */ /* 0x000fea0003800000 */
.L_x_91:
[----:B------:R-:W-:Y:S01]  /*35c0*/  FMUL.FTZ R33, R32, R3 ;  /* 0x0000000320217220 */ /* 0x000fe20000410000 */
[----:B------:R-:W-:-:S03]  /*35d0*/  FMUL.FTZ R3, R3, 0.5 ;  /* 0x3f00000003037820 */ /* 0x000fc60000410000 */
[----:B------:R-:W-:-:S04]  /*35e0*/  FFMA R0, -R33, R33, R32 ;  /* 0x0000002121007223 */ /* 0x000fc80000000120 */
[----:B------:R-:W-:-:S07]  /*35f0*/  FFMA R33, R0, R3, R33 ;  /* 0x0000000300217223 */ /* 0x000fce0000000021 */
.L_x_92:
[----:B------:R-:W-:Y:S05]  /*3600*/  BSYNC.RECONVERGENT B1 ;  /* 0x0000000000017941 */ /* 0x000fea0003800200 */
.L_x_90:
[----:B------:R-:W-:Y:S01]  /*3610*/  IMAD.MOV.U32 R44, RZ, RZ, R21 ;  /* 0x000000ffff2c7224 */ /* 0x000fe200078e0015 */
[----:B------:R-:W-:Y:S01]  /*3620*/  MOV R36, R20 ;  /* 0x0000001400247202 */ /* 0x000fe20000000f00 */
[----:B------:R-:W-:Y:S01]  /*3630*/  FADD R0, -R33, -RZ ;  /* 0x800000ff21007221 */ /* 0x000fe20000000100 */
[----:B------:R-:W-:Y:S01]  /*3640*/  IMAD.MOV.U32 R35, RZ, RZ, R17 ;  /* 0x000000ffff237224 */ /* 0x000fe200078e0011 */
[----:B------:R-:W-:Y:S01]  /*3650*/  MOV R25, R16 ;  /* 0x0000001000197202 */ /* 0x000fe20000000f00 */
[----:B------:R-:W-:Y:S06]  /*3660*/  BRA `(.L_x_88) ;  /* 0x0000000000687947 */ /* 0x000fec0003800000 */
.L_x_89:
[C---:B------:R-:W-:Y:S01]  /*3670*/  FSETP.GTU.AND P1, PT, R3.reuse, 0.3333333432674407959, PT ;  /* 0x3eaaaaab0300780b */ /* 0x040fe20003f2c000 */
[----:B------:R-:W-:Y:S01]  /*3680*/  IMAD.MOV.U32 R44, RZ, RZ, R21 ;  /* 0x000000ffff2c7224 */ /* 0x000fe200078e0015 */
[----:B------:R-:W-:Y:S01]  /*3690*/  MOV R36, R20 ;  /* 0x0000001400247202 */ /* 0x000fe20000000f00 */
[----:B------:R-:W-:Y:S01]  /*36a0*/  IMAD.MOV.U32 R35, RZ, RZ, R17 ;  /* 0x000000ffff237224 */ /* 0x000fe200078e0011 */
[----:B------:R-:W-:Y:S02]  /*36b0*/  FSETP.LEU.OR P1, PT, R3, 0.16666667163372039795, P1 ;  /* 0x3e2aaaab0300780b */ /* 0x000fe40000f2b400 */
[----:B------:R-:W-:-:S11]  /*36c0*/  MOV R25, R16 ;  /* 0x0000001000197202 */ /* 0x000fd60000000f00 */
        /* <DEDUP_REMOVED lines=9> */
[----:B------:R-:W-:Y:S01]  /*3760*/  IMAD.MOV.U32 R0, RZ, RZ, R33 ;  /* 0x000000ffff007224 */ /* 0x000fe200078e0021 */
[----:B------:R-:W-:Y:S06]  /*3770*/  BRA `(.L_x_95) ;  /* 0x0000000000107947 */ /* 0x000fec0003800000 */
.L_x_94:
[----:B------:R-:W-:Y:S01]  /*3780*/  FMUL.FTZ R3, R32, R25 ;  /* 0x0000001920037220 */ /* 0x000fe20000410000 */
[----:B------:R-:W-:-:S03]  /*3790*/  FMUL.FTZ R14, R25, 0.5 ;  /* 0x3f000000190e7820 */ /* 0x000fc60000410000 */
[----:B------:R-:W-:-:S04]  /*37a0*/  FFMA R0, -R3, R3, R32 ;  /* 0x0000000303007223 */ /* 0x000fc80000000120 */
[----:B------:R-:W-:-:S07]  /*37b0*/  FFMA R0, R0, R14, R3 ;  /* 0x0000000e00007223 */ /* 0x000fce0000000003 */
.L_x_95:
[----:B------:R-:W-:Y:S05]  /*37c0*/  BSYNC.RECONVERGENT B1 ;  /* 0x0000000000017941 */ /* 0x000fea0003800200 */
.L_x_93:
[----:B------:R-:W-:Y:S01]  /*37d0*/  MOV R44, R21 ;  /* 0x00000015002c7202 */ /* 0x000fe20000000f00 */
[----:B------:R-:W-:Y:S01]  /*37e0*/  IMAD.MOV.U32 R36, RZ, RZ, R20 ;  /* 0x000000ffff247224 */ /* 0x000fe200078e0014 */
[----:B------:R-:W-:Y:S01]  /*37f0*/  MOV R35, R17 ;  /* 0x0000001100237202 */ /* 0x000fe20000000f00 */
[----:B------:R-:W-:-:S07]  /*3800*/  IMAD.MOV.U32 R25, RZ, RZ, R16 ;  /* 0x000000ffff197224 */ /* 0x000fce00078e0010 */
.L_x_88:
[----:B------:R-:W-:Y:S05]  /*3810*/  BSYNC.RECONVERGENT B0 ;  /* 0x0000000000007941 */ /* 0x000fea0003800200 */
.L_x_87:
[----:B------:R-:W-:Y:S01]  /*3820*/  FADD R37, R37, R0 ;  /* 0x0000000025257221 */ /* 0x000fe20000000000 */
[----:B------:R-:W-:Y:S03]  /*3830*/  BSSY.RECONVERGENT B0, `(.L_x_96) ;  /* 0x0000039000007945 */ /* 0x000fe60003800200 */
[C---:B------:R-:W-:Y:S01]  /*3840*/  FADD R0, |R37|.reuse, -RZ ;  /* 0x800000ff25007221 */ /* 0x040fe20000000200 */
[----:B------:R-:W-:-:S13]  /*3850*/  FSETP.GEU.AND P1, PT, |R37|, 2, PT ;  /* 0x400000002500780b */ /* 0x000fda0003f2e200 */
[----:B------:R-:W-:Y:S05]  /*3860*/  @!P1 BRA `(.L_x_97) ;  /* 0x0000000000d49947 */ /* 0x000fea0003800000 */
        /* <DEDUP_REMOVED lines=11> */
[----:B------:R-:W-:-:S05]  /*3920*/  @!P2 FADD R16, R16, -1 ;  /* 0xbf8000001010a421 */ /* 0x000fca0000000000 */
[----:B------:R-:W-:Y:S01]  /*3930*/  @P1 MOV R3, R16 ;  /* 0x0000001000031202 */ /* 0x000fe20000000f00 */
[----:B------:R-:W-:Y:S06]  /*3940*/  @P1 BRA `(.L_x_100) ;  /* 0x0000000000201947 */ /* 0x000fec0003800000 */
[----:B------:R-:W-:Y:S01]  /*3950*/  FSETP.GE.AND P1, PT, R14, 4, PT ;  /* 0x408000000e00780b */ /* 0x000fe20003f26000 */
[----:B------:R-:W-:-:S12]  /*3960*/  FADD R3, R3, 1 ;  /* 0x3f80000003037421 */ /* 0x000fd80000000000 */
[----:B------:R-:W-:-:S04]  /*3970*/  @P1 IMAD.MOV.U32 R17, RZ, RZ, 0x40000000 ;  /* 0x40000000ff111424 */ /* 0x000fc800078e00ff */
[----:B------:R-:W-:-:S05]  /*3980*/  @P1 FFMA R14, R17, -3, R14 ;  /* 0xc0400000110e1823 */ /* 0x000fca000000000e */
[----:B------:R-:W-:Y:S01]  /*3990*/  FSETP.GE.AND P2, PT, R14, RZ, P1 ;  /* 0x000000ff0e00720b */ /* 0x000fe20000f46000 */
[----:B------:R-:W-:-:S12]  /*39a0*/  @P1 FADD R14, R3, 1 ;  /* 0x3f800000030e1421 */ /* 0x000fd80000000000 */
[----:B------:R-:W-:-:S05]  /*39b0*/  @P2 FADD R14, R14, 1 ;  /* 0x3f8000000e0e2421 */ /* 0x000fca0000000000 */
[----:B------:R-:W-:-:S07]  /*39c0*/  @P1 MOV R3, R14 ;  /* 0x0000000e00031202 */ /* 0x000fce0000000f00 */
.L_x_100:
[----:B------:R-:W-:Y:S05]  /*39d0*/  BSYNC.RECONVERGENT B1 ;  /* 0x0000000000017941 */ /* 0x000fea0003800200 */
.L_x_99:
[----:B------:R-:W-:Y:S01]  /*39e0*/  FFMA R0, R3, -2, R0 ;  /* 0xc000000003007823 */ /* 0x000fe20000000000 */
[----:B------:R-:W-:Y:S06]  /*39f0*/  BRA `(.L_x_97) ;  /* 0x0000000000707947 */ /* 0x000fec0003800000 */
.L_x_98:
[C---:B------:R-:W-:Y:S01]  /*3a00*/  LOP3.LUT R3, R0.reuse, 0xff800000, RZ, 0xc0, !PT ;  /* 0xff80000000037812 */ /* 0x040fe200078ec0ff */
[----:B------:R-:W-:Y:S01]  /*3a10*/  BSSY.RECONVERGENT B1, `(.L_x_101) ;  /* 0x0000018000017945 */ /* 0x000fe20003800200 */
[----:B------:R-:W-:-:S03]  /*3a20*/  ISETP.GT.U32.AND P1, PT, R0, 0x7f7fffff, PT ;  /* 0x7f7fffff0000780c */ /* 0x000fc60003f24070 */
[----:B------:R-:W-:Y:S01]  /*3a30*/  VIADD R14, R3, 0xc0000000 ;  /* 0xc0000000030e7836 */ /* 0x000fe20000000000 */
[----:B------:R-:W-:Y:S02]  /*3a40*/  LOP3.LUT R3, R0, 0x7fffff, RZ, 0xc0, !PT ;  /* 0x007fffff00037812 */ /* 0x000fe400078ec0ff */
[----:B------:R-:W-:Y:S02]  /*3a50*/  MOV R0, 0x7fffffff ;  /* 0x7fffffff00007802 */ /* 0x000fe40000000f00 */
[----:B------:R-:W-:Y:S02]  /*3a60*/  ISETP.NE.AND P2, PT, R14, RZ, PT ;  /* 0x000000ff0e00720c */ /* 0x000fe40003f45270 */
[----:B------:R-:W-:Y:S02]  /*3a70*/  LOP3.LUT R3, R3, 0x3f800000, RZ, 0xfc, !PT ;  /* 0x3f80000003037812 */ /* 0x000fe400078efcff */
[----:B------:R-:W-:Y:S02]  /*3a80*/  FSEL R0, R0, 16777216, P1 ;  /* 0x4b80000000007808 */ /* 0x000fe40000800000 */
[----:B------:R-:W-:-:S07]  /*3a90*/  MOV R16, R3 ;  /* 0x0000000300107202 */ /* 0x000fce0000000f00 */
[----:B------:R-:W-:Y:S05]  /*3aa0*/  @!P2 BRA `(.L_x_102) ;  /* 0x000000000038a947 */ /* 0x000fea0003800000 */
[----:B------:R-:W-:Y:S01]  /*3ab0*/  IMAD.MOV.U32 R16, RZ, RZ, R3 ;  /* 0x000000ffff107224 */ /* 0x000fe200078e0003 */
[----:B------:R-:W-:-:S07]  /*3ac0*/  MOV R3, R14 ;  /* 0x0000000e00037202 */ /* 0x000fce0000000f00 */
.L_x_103:
        /* <DEDUP_REMOVED lines=12> */
.L_x_102:
[----:B------:R-:W-:Y:S05]  /*3b90*/  BSYNC.RECONVERGENT B1 ;  /* 0x0000000000017941 */ /* 0x000fea0003800200 */
.L_x_101:
[----:B------:R-:W-:-:S04]  /*3ba0*/  FMUL R3, R16, 1.1920928955078125e-07 ;  /* 0x3400000010037820 */ /* 0x000fc80000400000 */
[----:B------:R-:W-:-:S07]  /*3bb0*/  FMUL R0, R0, R3 ;  /* 0x0000000300007220 */ /* 0x000fce0000400000 */
.L_x_97:
[----:B------:R-:W-:Y:S05]  /*3bc0*/  BSYNC.RECONVERGENT B0 ;  /* 0x0000000000007941 */ /* 0x000fea0003800200 */
.L_x_96:
[C---:B------:R-:W-:Y:S01]  /*3bd0*/  FSETP.NAN.AND P1, PT, |R0|.reuse, |R0|, PT ;  /* 0x400000000000720b */ /* 0x040fe20003f28200 */
[----:B------:R-:W-:Y:S01]  /*3be0*/  BSSY.RECONVERGENT B0, `(.L_x_104) ;  /* 0x0000051000007945 */ /* 0x000fe20003800200 */
[C---:B------:R-:W-:Y:S01]  /*3bf0*/  LOP3.LUT R37, R0.reuse, 0x80000000, R37, 0xb8, !PT ;  /* 0x8000000000257812 */ /* 0x040fe200078eb825 */
[----:B------:R-:W-:Y:S01]  /*3c00*/  IMAD.MOV.U32 R45, RZ, RZ, R46 ;  /* 0x000000ffff2d7224 */ /* 0x000fe200078e002e */
[----:B------:R-:W-:Y:S01]  /*3c10*/  MOV R21, R36 ;  /* 0x0000002400157202 */ /* 0x000fe20000000f00 */
[----:B------:R-:W-:Y:S01]  /*3c20*/  IMAD.MOV.U32 R20, RZ, RZ, R35 ;  /* 0x000000ffff147224 */ /* 0x000fe200078e0023 */
[----:B------:R-:W-:Y:S02]  /*3c30*/  FSEL R0, R0, R37, P1 ;  /* 0x0000002500007208 */ /* 0x000fe40000800000 */
[----:B------:R-:W-:Y:S02]  /*3c40*/  MOV R37, R44 ;  /* 0x0000002c00257202 */ /* 0x000fe40000000f00 */
[C---:B------:R-:W-:Y:S01]  /*3c50*/  FSETP.GT.AND P1, PT, R0.reuse, 1, PT ;  /* 0x3f8000000000780b */ /* 0x040fe20003f24000 */
[C---:B------:R-:W-:Y:S01]  /*3c60*/  FADD R3, R0.reuse, 2 ;  /* 0x4000000000037421 */ /* 0x040fe20000000000 */
[----:B------:R-:W-:-:S11]  /*3c70*/  FSETP.GEU.AND P2, PT, R0, -1, PT ;  /* 0xbf8000000000780b */ /* 0x000fd60003f4e000 */
[----:B------:R-:W-:-:S05]  /*3c80*/  @P1 FADD R0, R0, -2 ;  /* 0xc000000000001421 */ /* 0x000fca0000000000 */
[----:B------:R-:W-:Y:S01]  /*3c90*/  FSEL R3, R3, R0, !P2 ;  /* 0x0000000003037208 */ /* 0x000fe20005000000 */
[----:B------:R-:W-:-:S03]  /*3ca0*/  HFMA2 R0, -RZ, RZ, 1.875, 0 ;  /* 0x3f800000ff007431 */ /* 0x000fc600000001ff */
[C---:B------:R-:W-:Y:S02]  /*3cb0*/  FSETP.GEU.AND P2, PT, R3.reuse, RZ, PT ;  /* 0x000000ff0300720b */ /* 0x040fe40003f4e000 */
[----:B------:R-:W-:Y:S02]  /*3cc0*/  FSETP.GE.AND P1, PT, R3, -1, PT ;  /* 0xbf8000000300780b */ /* 0x000fe40003f26000 */
[----:B------:R-:W-:-:S04]  /*3cd0*/  FSEL R0, R0, -1, !P2 ;  /* 0xbf80000000007808 */ /* 0x000fc80005000000 */
[----:B------:R-:W-:-:S05]  /*3ce0*/  FSEL R3, R0, -1, P1 ;  /* 0xbf80000000037808 */ /* 0x000fca0000800000 */
[----:B------:R-:W-:Y:S01]  /*3cf0*/  FADD R0, R34, R3 ;  /* 0x0000000322007221 */ /* 0x000fe20000000000 */
[----:B------:R-:W-:-:S03]  /*3d00*/  MOV R3, RZ ;  /* 0x000000ff00037202 */ /* 0x000fc60000000f00 */
[----:B------:R-:W-:-:S04]  /*3d10*/  FMUL R0, R0, 0.5 ;  /* 0x3f00000000007820 */ /* 0x000fc80000400000 */
[----:B------:R-:W-:Y:S01]  /*3d20*/  FFMA R16, R0, R4, R15 ;  /* 0x0000000400107223 */ /* 0x000fe2000000000f */
[----:B------:R-:W-:Y:S06]  /*3d30*/  @!P3 BRA `(.L_x_105) ;  /* 0x0000000000ecb947 */ /* 0x000fec0003800000 */
[----:B------:R-:W-:Y:S01]  /*3d40*/  SHF.R.U32.HI R0, RZ, 0x2, R25 ;  /* 0x00000002ff007819 */ /* 0x000fe20000011619 */
[----:B------:R-:W-:Y:S01]  /*3d50*/  VIADD R24, R24, 0x587c5 ;  /* 0x000587c518187836 */ /* 0x000fe20000000000 */
[----:B------:R-:W-:Y:S02]  /*3d60*/  SHF.L.U32 R17, R46, 0x4, RZ ;  /* 0x000000042e117819 */ /* 0x000fe400000006ff */
[----:B------:R-:W-:-:S04]  /*3d70*/  LOP3.LUT R0, R0, R25, RZ, 0x3c, !PT ;  /* 0x0000001900007212 */ /* 0x000fc800078e3cff */
[----:B------:R-:W-:-:S04]  /*3d80*/  SHF.L.U32 R14, R0, 0x1, RZ ;  /* 0x00000001000e7819 */ /* 0x000fc800000006ff */
[----:B------:R-:W-:-:S04]  /*3d90*/  LOP3.LUT R17, R46, R17, R14, 0x96, !PT ;  /* 0x000000112e117212 */ /* 0x000fc800078e960e */
[----:B------:R-:W-:Y:S02]  /*3da0*/  LOP3.LUT R45, R17, R0, RZ, 0x3c, !PT ;  /* 0x00000000112d7212 */ /* 0x000fe400078e3cff */
[----:B------:R-:W-:Y:S02]  /*3db0*/  MOV R17, 0x2f800000 ;  /* 0x2f80000000117802 */ /* 0x000fe40000000f00 */
[----:B------:R-:W-:-:S04]  /*3dc0*/  IADD3 R0, PT, PT, R24, R45, RZ ;  /* 0x0000002d18007210 */ /* 0x000fc80007ffe0ff */
        /* <DEDUP_REMOVED lines=13> */
.L_x_108:
[----:B------:R-:W-:Y:S01]  /*3ea0*/  FMUL.FTZ R33, R32, R3 ;  /* 0x0000000320217220 */ /* 0x000fe20000410000 */
[----:B------:R-:W-:-:S03]  /*3eb0*/  FMUL.FTZ R3, R3, 0.5 ;  /* 0x3f00000003037820 */ /* 0x000fc60000410000 */
[----:B------:R-:W-:-:S04]  /*3ec0*/  FFMA R0, -R33, R33, R32 ;  /* 0x0000002121007223 */ /* 0x000fc80000000120 */
[----:B------:R-:W-:-:S07]  /*3ed0*/  FFMA R33, R0, R3, R33 ;  /* 0x0000000300217223 */ /* 0x000fce0000000021 */
.L_x_109:
[----:B------:R-:W-:Y:S05]  /*3ee0*/  BSYNC.RECONVERGENT B1 ;  /* 0x0000000000017941 */ /* 0x000fea0003800200 */
.L_x_107:
[----:B------:R-:W-:Y:S01]  /*3ef0*/  FADD R3, -R33, -RZ ;  /* 0x800000ff21037221 */ /* 0x000fe20000000100 */
[----:B------:R-:W-:Y:S01]  /*3f00*/  MOV R37, R46 ;  /* 0x0000002e00257202 */ /* 0x000fe20000000f00 */
[----:B------:R-:W-:Y:S01]  /*3f10*/  IMAD.MOV.U32 R21, RZ, RZ, R44 ;  /* 0x000000ffff157224 */ /* 0x000fe200078e002c */
[----:B------:R-:W-:Y:S02]  /*3f20*/  MOV R20, R36 ;  /* 0x0000002400147202 */ /* 0x000fe40000000f00 */
[----:B------:R-:W-:Y:S01]  /*3f30*/  MOV R25, R35 ;  /* 0x0000002300197202 */ /* 0x000fe20000000f00 */
[----:B------:R-:W-:Y:S06]  /*3f40*/  BRA `(.L_x_105) ;  /* 0x0000000000687947 */ /* 0x000fec0003800000 */
.L_x_106:
[C---:B------:R-:W-:Y:S01]  /*3f50*/  FSETP.GTU.AND P1, PT, R0.reuse, 0.3333333432674407959, PT ;  /* 0x3eaaaaab0000780b */ /* 0x040fe20003f2c000 */
[----:B------:R-:W-:Y:S01]  /*3f60*/  IMAD.MOV.U32 R37, RZ, RZ, R46 ;  /* 0x000000ffff257224 */ /* 0x000fe200078e002e */
[----:B------:R-:W-:Y:S01]  /*3f70*/  MOV R21, R44 ;  /* 0x0000002c00157202 */ /* 0x000fe20000000f00 */
[----:B------:R-:W-:Y:S01]  /*3f80*/  IMAD.MOV.U32 R25, RZ, RZ, R35 ;  /* 0x000000ffff197224 */ /* 0x000fe200078e0023 */
[----:B------:R-:W-:Y:S02]  /*3f90*/  FSETP.LEU.OR P1, PT, R0, 0.16666667163372039795, P1 ;  /* 0x3e2aaaab0000780b */ /* 0x000fe40000f2b400 */
[----:B------:R-:W-:-:S11]  /*3fa0*/  MOV R20, R36 ;  /* 0x0000002400147202 */ /* 0x000fd60000000f00 */
[----:B------:R-:W-:Y:S05]  /*3fb0*/  @P1 BRA `(.L_x_105) ;  /* 0x00000000004c1947 */ /* 0x000fea0003800000 */
[----:B------:R-:W-:Y:S01]  /*3fc0*/  IADD3 R0, PT, PT, R32, -0xd000000, RZ ;  /* 0xf300000020007810 */ /* 0x000fe20007ffe0ff */
[----:B------:R0:W2:Y:S01]  /*3fd0*/  MUFU.RSQ R17, R32 ;  /* 0x0000002000117308 */ /* 0x0000a20000001400 */
[----:B------:R-:W-:Y:S02]  /*3fe0*/  BSSY.RECONVERGENT B1, `(.L_x_110) ;  /* 0x000000c000017945 */ /* 0x000fe40003800200 */
[----:B------:R-:W-:-:S13]  /*3ff0*/  ISETP.GT.U32.AND P1, PT, R0, 0x727fffff, PT ;  /* 0x727fffff0000780c */ /* 0x000fda0003f24070 */
[----:B0-----:R-:W-:Y:S05]  /*4000*/  @!P1 BRA `(.L_x_111) ;  /* 0x0000000000149947 */ /* 0x001fea0003800000 */
[----:B------:R-:W-:Y:S02]  /*4010*/  MOV R0, R32 ;  /* 0x0000002000007202 */ /* 0x000fe40000000f00 */
[----:B------:R-:W-:-:S07]  /*4020*/  MOV R14, 0x4040 ;  /* 0x00004040000e7802 */ /* 0x000fce0000000f00 */
[----:B-123--:R-:W-:Y:S05]  /*4030*/  CALL.REL.NOINC `($__internal_3_$__cuda_sm20_sqrt_rn_f32_slowpath) ;  /* 0x0000003000647944 */ /* 0x00efea0003c00000 */
[----:B------:R-:W-:Y:S01]  /*4040*/  IMAD.MOV.U32 R3, RZ, RZ, R33 ;  /* 0x000000ffff037224 */ /* 0x000fe200078e0021 */
[----:B------:R-:W-:Y:S06]  /*4050*/  BRA `(.L_x_112) ;  /* 0x0000000000107947 */ /* 0x000fec0003800000 */
.L_x_111:
[----:B--2---:R-:W-:Y:S01]  /*4060*/  FMUL.FTZ R3, R32, R17 ;  /* 0x0000001120037220 */ /* 0x004fe20000410000 */
[----:B------:R-:W-:-:S03]  /*4070*/  FMUL.FTZ R14, R17, 0.5 ;  /* 0x3f000000110e7820 */ /* 0x000fc60000410000 */
[----:B------:R-:W-:-:S04]  /*4080*/  FFMA R0, -R3, R3, R32 ;  /* 0x0000000303007223 */ /* 0x000fc80000000120 */
[----:B------:R-:W-:-:S07]  /*4090*/  FFMA R3, R0, R14, R3 ;  /* 0x0000000e00037223 */ /* 0x000fce0000000003 */
.L_x_112:
[----:B------:R-:W-:Y:S05]  /*40a0*/  BSYNC.RECONVERGENT B1 ;  /* 0x0000000000017941 */ /* 0x000fea0003800200 */
.L_x_110:
[----:B------:R-:W-:Y:S01]  /*40b0*/  MOV R37, R46 ;  /* 0x0000002e00257202 */ /* 0x000fe20000000f00 */
[----:B------:R-:W-:Y:S01]  /*40c0*/  IMAD.MOV.U32 R20, RZ, RZ, R36 ;  /* 0x000000ffff147224 */ /* 0x000fe200078e0024 */
[----:B------:R-:W-:Y:S02]  /*40d0*/  MOV R21, R44 ;  /* 0x0000002c00157202 */ /* 0x000fe40000000f00 */
[----:B------:R-:W-:-:S07]  /*40e0*/  MOV R25, R35 ;  /* 0x0000002300197202 */ /* 0x000fce0000000f00 */
.L_x_105:
[----:B------:R-:W-:Y:S05]  /*40f0*/  BSYNC.RECONVERGENT B0 ;  /* 0x0000000000007941 */ /* 0x000fea0003800200 */
.L_x_104:
        /* <DEDUP_REMOVED lines=8> */
[----:B------:R-:W-:Y:S03]  /*4180*/  BSSY.RECONVERGENT B1, `(.L_x_116) ;  /* 0x0000013000017945 */ /* 0x000fe60003800200 */
        /* <DEDUP_REMOVED lines=18> */
.L_x_117:
[----:B------:R-:W-:Y:S05]  /*42b0*/  BSYNC.RECONVERGENT B1 ;  /* 0x0000000000017941 */ /* 0x000fea0003800200 */
.L_x_116:
[----:B------:R-:W-:Y:S01]  /*42c0*/  FFMA R0, R17, -2, R0 ;  /* 0xc000000011007823 */ /* 0x000fe20000000000 */
[----:B------:R-:W-:Y:S06]  /*42d0*/  BRA `(.L_x_114) ;  /* 0x0000000000707947 */ /* 0x000fec0003800000 */
.L_x_115:
[C---:B------:R-:W-:Y:S01]  /*42e0*/  LOP3.LUT R14, R0.reuse, 0xff800000, RZ, 0xc0, !PT ;  /* 0xff800000000e7812 */ /* 0x040fe200078ec0ff */
[----:B------:R-:W-:Y:S01]  /*42f0*/  BSSY.RECONVERGENT B1, `(.L_x_118) ;  /* 0x0000018000017945 */ /* 0x000fe20003800200 */
[----:B------:R-:W-:Y:S02]  /*4300*/  ISETP.GT.U32.AND P1, PT, R0, 0x7f7fffff, PT ;  /* 0x7f7fffff0000780c */ /* 0x000fe40003f24070 */
[----:B------:R-:W-:Y:S02]  /*4310*/  IADD3 R16, PT, PT, R14, -0x40000000, RZ ;  /* 0xc00000000e107810 */ /* 0x000fe40007ffe0ff */
[----:B------:R-:W-:Y:S01]  /*4320*/  LOP3.LUT R14, R0, 0x7fffff, RZ, 0xc0, !PT ;  /* 0x007fffff000e7812 */ /* 0x000fe200078ec0ff */
[----:B------:R-:W-:Y:S01]  /*4330*/  IMAD.MOV.U32 R0, RZ, RZ, 0x7fffffff ;  /* 0x7fffffffff007424 */ /* 0x000fe200078e00ff */
[----:B------:R-:W-:Y:S02]  /*4340*/  ISETP.NE.AND P2, PT, R16, RZ, PT ;  /* 0x000000ff1000720c */ /* 0x000fe40003f45270 */
[----:B------:R-:W-:-:S02]  /*4350*/  LOP3.LUT R14, R14, 0x3f800000, RZ, 0xfc, !PT ;  /* 0x3f8000000e0e7812 */ /* 0x000fc400078efcff */
[----:B------:R-:W-:Y:S02]  /*4360*/  FSEL R0, R0, 16777216, P1 ;  /* 0x4b80000000007808 */ /* 0x000fe40000800000 */
[----:B------:R-:W-:-:S07]  /*4370*/  MOV R17, R14 ;  /* 0x0000000e00117202 */ /* 0x000fce0000000f00 */
[----:B------:R-:W-:Y:S05]  /*4380*/  @!P2 BRA `(.L_x_119) ;  /* 0x000000000038a947 */ /* 0x000fea0003800000 */
[----:B------:R-:W-:Y:S01]  /*4390*/  MOV R17, R14 ;  /* 0x0000000e00117202 */ /* 0x000fe20000000f00 */
[----:B------:R-:W-:-:S07]  /*43a0*/  IMAD.MOV.U32 R14, RZ, RZ, R16 ;  /* 0x000000ffff0e7224 */ /* 0x000fce00078e0010 */
.L_x_120:
[----:B------:R-:W-:-:S04]  /*43b0*/  VIMNMX.U32 R16, PT, PT, R14, 0xb800000, PT ;  /* 0x0b8000000e107848 */ /* 0x000fc80003fe0000 */
[C---:B------:R-:W-:Y:S02]  /*43c0*/  IADD3 R17, PT, PT, R16.reuse, R17, RZ ;  /* 0x0000001110117210 */ /* 0x040fe40007ffe0ff */
[----:B------:R-:W-:-:S03]  /*43d0*/  IADD3 R14, PT, PT, -R16, R14, RZ ;  /* 0x0000000e100e7210 */ /* 0x000fc60007ffe1ff */
        /* <DEDUP_REMOVED lines=9> */
.L_x_119:
[----:B------:R-:W-:Y:S05]  /*4470*/  BSYNC.RECONVERGENT B1 ;  /* 0x0000000000017941 */ /* 0x000fea0003800200 */
.L_x_118:
[----:B------:R-:W-:-:S04]  /*4480*/  FMUL R17, R17, 1.1920928955078125e-07 ;  /* 0x3400000011117820 */ /* 0x000fc80000400000 */
[----:B------:R-:W-:-:S07]  /*4490*/  FMUL R0, R0, R17 ;  /* 0x0000001100007220 */ /* 0x000fce0000400000 */
.L_x_114:
[----:B------:R-:W-:Y:S05]  /*44a0*/  BSYNC.RECONVERGENT B0 ;  /* 0x0000000000007941 */ /* 0x000fea0003800200 */
.L_x_113:
[C---:B------:R-:W-:Y:S01]  /*44b0*/  FSETP.NAN.AND P1, PT, |R0|.reuse, |R0|, PT ;  /* 0x400000000000720b */ /* 0x040fe20003f28200 */
[----:B------:R-:W-:Y:S01]  /*44c0*/  BSSY.RECONVERGENT B2, `(.L_x_121) ;  /* 0x00000b9000027945 */ /* 0x000fe20003800200 */
[C---:B------:R-:W-:Y:S01]  /*44d0*/  LOP3.LUT R3, R0.reuse, 0x80000000, R3, 0xb8, !PT ;  /* 0x8000000000037812 */ /* 0x040fe200078eb803 */
[----:B------:R-:W-:Y:S01]  /*44e0*/  HFMA2 R16, -RZ, RZ, 0, 0 ;  /* 0x00000000ff107431 */ /* 0x000fe200000001ff */
        /* <DEDUP_REMOVED lines=9> */
[----:B------:R-:W-:-:S03]  /*4580*/  IMAD.MOV.U32 R0, RZ, RZ, 0x3f800000 ;  /* 0x3f800000ff007424 */ /* 0x000fc600078e00ff */
[C---:B------:R-:W-:Y:S02]  /*4590*/  FSETP.GEU.AND P2, PT, R3.reuse, RZ, PT ;  /* 0x000000ff0300720b */ /* 0x040fe40003f4e000 */
[----:B------:R-:W-:Y:S02]  /*45a0*/  FSETP.GE.AND P1, PT, R3, -1, PT ;  /* 0xbf8000000300780b */ /* 0x000fe40003f26000 */
[----:B------:R-:W-:-:S04]  /*45b0*/  FSEL R0, R0, -1, !P2 ;  /* 0xbf80000000007808 */ /* 0x000fc80005000000 */
[----:B------:R-:W-:-:S05]  /*45c0*/  FSEL R3, R0, -1, P1 ;  /* 0xbf80000000037808 */ /* 0x000fca0000800000 */
[----:B------:R-:W-:Y:S01]  /*45d0*/  FADD R3, R34, R3 ;  /* 0x0000000322037221 */ /* 0x000fe20000000000 */
[----:B------:R-:W-:-:S03]  /*45e0*/  MOV R34, R20 ;  /* 0x0000001400227202 */ /* 0x000fc60000000f00 */
[----:B------:R-:W-:-:S04]  /*45f0*/  FMUL R0, R3, 0.5 ;  /* 0x3f00000003007820 */ /* 0x000fc80000400000 */
[----:B------:R-:W-:Y:S01]  /*4600*/  FFMA R15, R0, R4, R15 ;  /* 0x00000004000f7223 */ /* 0x000fe2000000000f */
[----:B------:R-:W-:Y:S06]  /*4610*/  @!P0 BRA `(.L_x_122) ;  /* 0x00000008008c8947 */ /* 0x000fec0003800000 */
[----:B---3--:R-:W-:-:S13]  /*4620*/  ISETP.GT.AND P1, PT, R22, RZ, PT ;  /* 0x000000ff1600720c */ /* 0x008fda0003f24270 */
[----:B------:R-:W-:Y:S05]  /*4630*/  @P1 BRA `(.L_x_123) ;  /* 0x0000000800601947 */ /* 0x000fea0003800000 */
[----:B------:R-:W-:-:S13]  /*4640*/  ISETP.NE.AND P1, PT, R23, RZ, PT ;  /* 0x000000ff1700720c */ /* 0x000fda0003f25270 */
[----:B------:R-:W-:Y:S05]  /*4650*/  @P1 BRA `(.L_x_124) ;  /* 0x00000004002c1947 */ /* 0x000fea0003800000 */
[----:B------:R-:W-:Y:S01]  /*4660*/  SHF.R.U32.HI R0, RZ, 0x2, R25 ;  /* 0x00000002ff007819 */ /* 0x000fe20000011619 */
[----:B------:R-:W-:Y:S01]  /*4670*/  BSSY.RECONVERGENT B3, `(.L_x_125) ;  /* 0x0000033000037945 */ /* 0x000fe20003800200 */
[----:B------:R-:W-:Y:S02]  /*4680*/  IADD3 R24, PT, PT, R24, 0x587c5, RZ ;  /* 0x000587c518187810 */ /* 0x000fe40007ffe0ff */
[----:B------:R-:W-:Y:S01]  /*4690*/  LOP3.LUT R17, R0, R25, RZ, 0x3c, !PT ;  /* 0x0000001900117212 */ /* 0x000fe200078e3cff */
[----:B------:R-:W-:Y:S01]  /*46a0*/  IMAD.SHL.U32 R0, R45, 0x10, RZ ;  /* 0x000000102d007824 */ /* 0x000fe200078e00ff */
[----:B------:R-:W-:Y:S01]  /*46b0*/  MOV R14, 0x3e055027 ;  /* 0x3e055027000e7802 */ /* 0x000fe20000000f00 */
[----:B------:R-:W0:Y:S01]  /*46c0*/  MUFU.RCP R25, R8 ;  /* 0x0000000800197308 */ /* 0x000e220000001000 */
[----:B------:R-:W-:-:S04]  /*46d0*/  SHF.L.U32 R3, R17, 0x1, RZ ;  /* 0x0000000111037819 */ /* 0x000fc800000006ff */
[----:B------:R-:W-:Y:S01]  /*46e0*/  LOP3.LUT R0, R45, R0, R3, 0x96, !PT ;  /* 0x000000002d007212 */ /* 0x000fe200078e9603 */
[----:B------:R-:W-:-:S03]  /*46f0*/  HFMA2 R3, -RZ, RZ, 0.1171875, 0 ;  /* 0x2f800000ff037431 */ /* 0x000fc600000001ff */
[----:B------:R-:W-:-:S05]  /*4700*/  LOP3.LUT R17, R0, R17, RZ, 0x3c, !PT ;  /* 0x0000001100117212 */ /* 0x000fca00078e3cff */
[----:B------:R-:W-:-:S05]  /*4710*/  IMAD.IADD R0, R24, 0x1, R17 ;  /* 0x0000000118007824 */ /* 0x000fca00078e0211 */
[----:B------:R-:W-:-:S05]  /*4720*/  I2FP.F32.U32 R0, R0 ;  /* 0x0000000000007245 */ /* 0x000fca0000201000 */
[----:B------:R-:W-:-:S05]  /*4730*/  FFMA R0, R0, R3, 1.1641532182693481445e-10 ;  /* 0x2f00000000007423 */ /* 0x000fca0000000003 */
[----:B------:R-:W-:-:S13]  /*4740*/  FSETP.GEU.AND P1, PT, R0, 1.175494350822287508e-38, PT ;  /* 0x008000000000780b */ /* 0x000fda0003f2e000 */
[----:B------:R-:W-:-:S05]  /*4750*/  @!P1 FMUL R0, R0, 8388608 ;  /* 0x4b00000000009820 */ /* 0x000fca0000400000 */
[----:B------:R-:W-:-:S04]  /*4760*/  IADD3 R23, PT, PT, R0, -0x3f2aaaab, RZ ;  /* 0xc0d5555500177810 */ /* 0x000fc80007ffe0ff */
[----:B------:R-:W-:-:S05]  /*4770*/  LOP3.LUT R23, R23, 0xff800000, RZ, 0xc0, !PT ;  /* 0xff80000017177812 */ /* 0x000fca00078ec0ff */
[----:B------:R-:W-:Y:S01]  /*4780*/  IMAD.IADD R3, R0, 0x1, -R23 ;  /* 0x0000000100037824 */ /* 0x000fe200078e0a17 */
[----:B------:R-:W-:-:S03]  /*4790*/  I2FP.F32.S32 R23, R23 ;  /* 0x0000001700177245 */ /* 0x000fc60000201400 */
        /* <DEDUP_REMOVED lines=8> */
[C---:B------:R-:W-:Y:S01]  /*4820*/  FFMA R16, R3.reuse, R14, -0.5 ;  /* 0xbf00000003107423 */ /* 0x040fe2000000000e */
[----:B------:R-:W-:Y:S02]  /*4830*/  FSEL R14, RZ, -23, P1 ;  /* 0xc1b80000ff0e7808 */ /* 0x000fe40000800000 */
[----:B------:R-:W-:Y:S01]  /*4840*/  ISETP.GT.U32.AND P1, PT, R0, 0x7f7fffff, PT ;  /* 0x7f7fffff0000780c */ /* 0x000fe20003f24070 */
[----:B------:R-:W-:Y:S02]  /*4850*/  FMUL R16, R3, R16 ;  /* 0x0000001003107220 */ /* 0x000fe40000400000 */
[----:B------:R-:W-:Y:S01]  /*4860*/  FFMA R14, R23, 1.1920928955078125e-07, R14 ;  /* 0x34000000170e7823 */ /* 0x000fe2000000000e */
[----:B------:R-:W-:Y:S01]  /*4870*/  MOV R23, 0x7f800000 ;  /* 0x7f80000000177802 */ /* 0x000fe20000000f00 */
[----:B------:R-:W-:Y:S01]  /*4880*/  FFMA R3, R3, R16, R3 ;  /* 0x0000001003037223 */ /* 0x000fe20000000003 */
[----:B------:R-:W-:-:S03]  /*4890*/  FMUL R16, R4, R11 ;  /* 0x0000000b04107220 */ /* 0x000fc60000400000 */
[----:B------:R-:W-:-:S04]  /*48a0*/  FFMA R3, R14, 0.69314718246459960938, R3 ;  /* 0x3f3172180e037823 */ /* 0x000fc80000000003 */
        /* <DEDUP_REMOVED lines=11> */
[----:B------:R-:W-:Y:S02]  /*4960*/  MOV R3, R8 ;  /* 0x0000000800037202 */ /* 0x000fe40000000f00 */
[----:B------:R-:W-:-:S07]  /*4970*/  MOV R14, 0x4990 ;  /* 0x00004990000e7802 */ /* 0x000fce0000000f00 */
[----:B-1----:R-:W-:Y:S05]  /*4980*/  CALL.REL.NOINC `($__internal_4_$__cuda_sm3x_div_rn_noftz_f32_slowpath) ;  /* 0x0000002800687944 */ /* 0x002fea0003c00000 */
[----:B------:R-:W-:-:S07]  /*4990*/  MOV R3, R0 ;  /* 0x0000000000037202 */ /* 0x000fce0000000f00 */
.L_x_126:
[----:B------:R-:W-:Y:S05]  /*49a0*/  BSYNC.RECONVERGENT B3 ;  /* 0x0000000000037941 */ /* 0x000fea0003800200 */
.L_x_125:
        /* <DEDUP_REMOVED lines=13> */
.L_x_128:
[----:B------:R-:W-:Y:S05]  /*4a80*/  BSYNC.RECONVERGENT B3 ;  /* 0x0000000000037941 */ /* 0x000fea0003800200 */
.L_x_127:
[----:B------:R-:W-:Y:S01]  /*4a90*/  FADD R0, R0, 0.5 ;  /* 0x3f00000000007421 */ /* 0x000fe20000000000 */
[----:B------:R-:W-:Y:S01]  /*4aa0*/  HFMA2 R23, -RZ, RZ, 0, 5.9604644775390625e-08 ;  /* 0x00000001ff177431 */ /* 0x000fe200000001ff */
[----:B------:R-:W-:Y:S01]  /*4ab0*/  MOV R36, R45 ;  /* 0x0000002d00247202 */ /* 0x000fe20000000f00 */
[----:B------:R-:W-:Y:S01]  /*4ac0*/  IMAD.MOV.U32 R35, RZ, RZ, R37 ;  /* 0x000000ffff237224 */ /* 0x000fe200078e0025 */
[----:B------:R0:W2:Y:S01]  /*4ad0*/  F2I.FLOOR.NTZ R22, R0 ;  /* 0x0000000000167305 */ /* 0x0000a20000207100 */
[----:B------:R-:W-:Y:S01]  /*4ae0*/  MOV R34, R21 ;  /* 0x0000001500227202 */ /* 0x000fe20000000f00 */
[----:B------:R-:W-:Y:S01]  /*4af0*/  IMAD.MOV.U32 R25, RZ, RZ, R20 ;  /* 0x000000ffff197224 */ /* 0x000fe200078e0014 */
[----:B------:R-:W-:Y:S06]  /*4b00*/  BRA `(.L_x_122) ;  /* 0x0000000400507947 */ /* 0x000fec0003800000 */
.L_x_124:
[----:B------:R-:W-:Y:S01]  /*4b10*/  SHF.R.U32.HI R0, RZ, 0x2, R25 ;  /* 0x00000002ff007819 */ /* 0x000fe20000011619 */
[----:B------:R-:W-:Y:S01]  /*4b20*/  VIADD R24, R24, 0x587c5 ;  /* 0x000587c518187836 */ /* 0x000fe20000000000 */
[----:B------:R-:W-:Y:S01]  /*4b30*/  SHF.L.U32 R14, R45, 0x4, RZ ;  /* 0x000000042d0e7819 */ /* 0x000fe200000006ff */
[----:B------:R-:W-:Y:S01]  /*4b40*/  BSSY.RECONVERGENT B3, `(.L_x_129) ;  /* 0x0000031000037945 */ /* 0x000fe20003800200 */
[----:B------:R-:W-:-:S04]  /*4b50*/  LOP3.LUT R0, R0, R25, RZ, 0x3c, !PT ;  /* 0x0000001900007212 */ /* 0x000fc800078e3cff */
[----:B------:R-:W-:-:S04]  /*4b60*/  SHF.L.U32 R3, R0, 0x1, RZ ;  /* 0x0000000100037819 */ /* 0x000fc800000006ff */
[----:B------:R-:W-:Y:S01]  /*4b70*/  LOP3.LUT R3, R45, R14, R3, 0x96, !PT ;  /* 0x0000000e2d037212 */ /* 0x000fe200078e9603 */
[----:B------:R-:W-:-:S03]  /*4b80*/  HFMA2 R14, -RZ, RZ, 1.5048828125, 33.21875 ;  /* 0x3e055027ff0e7431 */ /* 0x000fc600000001ff */
[----:B------:R-:W-:Y:S02]  /*4b90*/  LOP3.LUT R17, R3, R0, RZ, 0x3c, !PT ;  /* 0x0000000003117212 */ /* 0x000fe400078e3cff */
[----:B------:R-:W-:Y:S02]  /*4ba0*/  MOV R3, 0x2f800000 ;  /* 0x2f80000000037802 */ /* 0x000fe40000000f00 */
        /* <DEDUP_REMOVED lines=16> */
[C---:B------:R-:W-:Y:S02]  /*4cb0*/  FFMA R16, R3.reuse, R14, 0.33333182334899902344 ;  /* 0x3eaaaa7803107423 */ /* 0x040fe4000000000e */
[----:B------:R-:W0:Y:S02]  /*4cc0*/  MUFU.RCP R14, R9 ;  /* 0x00000009000e7308 */ /* 0x000e240000001000 */
[C---:B------:R-:W-:Y:S01]  /*4cd0*/  FFMA R22, R3.reuse, R16, -0.5 ;  /* 0xbf00000003167423 */ /* 0x040fe20000000010 */
[----:B------:R-:W-:Y:S02]  /*4ce0*/  FSEL R16, RZ, -23, P1 ;  /* 0xc1b80000ff107808 */ /* 0x000fe40000800000 */
[----:B------:R-:W-:Y:S01]  /*4cf0*/  ISETP.GT.U32.AND P1, PT, R0, 0x7f7fffff, PT ;  /* 0x7f7fffff0000780c */ /* 0x000fe20003f24070 */
[----:B------:R-:W-:Y:S02]  /*4d00*/  FMUL R22, R3, R22 ;  /* 0x0000001603167220 */ /* 0x000fe40000400000 */
[----:B------:R-:W-:Y:S01]  /*4d10*/  FFMA R16, R23, 1.1920928955078125e-07, R16 ;  /* 0x3400000017107823 */ /* 0x000fe20000000010 */
[----:B------:R-:W-:-:S02]  /*4d20*/  IMAD.MOV.U32 R23, RZ, RZ, 0x7f800000 ;  /* 0x7f800000ff177424 */ /* 0x000fc400078e00ff */
[----:B------:R-:W-:-:S04]  /*4d30*/  FFMA R3, R3, R22, R3 ;  /* 0x0000001603037223 */ /* 0x000fc80000000003 */
[----:B------:R-:W-:Y:S01]  /*4d40*/  FFMA R3, R16, 0.69314718246459960938, R3 ;  /* 0x3f31721810037823 */ /* 0x000fe20000000003 */
[----:B------:R-:W-:Y:S02]  /*4d50*/  FMUL R16, R4, R10 ;  /* 0x0000000a04107220 */ /* 0x000fe40000400000 */
        /* <DEDUP_REMOVED lines=10> */
[----:B------:R-:W-:Y:S02]  /*4e00*/  MOV R0, R22 ;  /* 0x0000001600007202 */ /* 0x000fe40000000f00 */
[----:B------:R-:W-:Y:S02]  /*4e10*/  MOV R3, R9 ;  /* 0x0000000900037202 */ /* 0x000fe40000000f00 */
[----:B------:R-:W-:-:S07]  /*4e20*/  MOV R14, 0x4e40 ;  /* 0x00004e40000e7802 */ /* 0x000fce0000000f00 */
[----:B-1----:R-:W-:Y:S05]  /*4e30*/  CALL.REL.NOINC `($__internal_4_$__cuda_sm3x_div_rn_noftz_f32_slowpath) ;  /* 0x00000024003c7944 */ /* 0x002fea0003c00000 */
[----:B------:R-:W-:-:S07]  /*4e40*/  IMAD.MOV.U32 R3, RZ, RZ, R0 ;  /* 0x000000ffff037224 */ /* 0x000fce00078e0000 */
.L_x_130:
[----:B------:R-:W-:Y:S05]  /*4e50*/  BSYNC.RECONVERGENT B3 ;  /* 0x0000000000037941 */ /* 0x000fea0003800200 */
.L_x_129:
        /* <DEDUP_REMOVED lines=9> */
[----:B------:R-:W-:Y:S02]  /*4ef0*/  MOV R0, R3 ;  /* 0x0000000300007202 */ /* 0x000fe40000000f00 */
[----:B------:R-:W-:Y:S02]  /*4f00*/  MOV R3, R4 ;  /* 0x0000000400037202 */ /* 0x000fe40000000f00 */
[----:B------:R-:W-:-:S07]  /*4f10*/  MOV R14, 0x4f30 ;  /* 0x00004f30000e7802 */ /* 0x000fce0000000f00 */
[----:B-1----:R-:W-:Y:S05]  /*4f20*/  CALL.REL.NOINC `($__internal_4_$__cuda_sm3x_div_rn_noftz_f32_slowpath) ;  /* 0x0000002400007944 */ /* 0x002fea0003c00000 */
.L_x_132:
[----:B------:R-:W-:Y:S05]  /*4f30*/  BSYNC.RECONVERGENT B3 ;  /* 0x0000000000037941 */ /* 0x000fea0003800200 */
.L_x_131:
[----:B------:R-:W-:Y:S01]  /*4f40*/  FADD R0, R0, 0.5 ;  /* 0x3f00000000007421 */ /* 0x000fe20000000000 */
[----:B------:R-:W-:Y:S01]  /*4f50*/  IMAD.MOV.U32 R36, RZ, RZ, R45 ;  /* 0x000000ffff247224 */ /* 0x000fe200078e002d */
[----:B------:R-:W-:Y:S01]  /*4f60*/  MOV R35, R37 ;  /* 0x0000002500237202 */ /* 0x000fe20000000f00 */
[----:B------:R-:W-:Y:S01]  /*4f70*/  IMAD.MOV.U32 R23, RZ, RZ, RZ ;  /* 0x000000ffff177224 */ /* 0x000fe200078e00ff */
[----:B------:R4:W0:Y:S01]  /*4f80*/  F2I.FLOOR.NTZ R22, R0 ;  /* 0x0000000000167305 */ /* 0x0008220000207100 */
[----:B------:R-:W-:Y:S02]  /*4f90*/  MOV R34, R21 ;  /* 0x0000001500227202 */ /* 0x000fe40000000f00 */
[----:B------:R-:W-:Y:S01]  /*4fa0*/  MOV R25, R20 ;  /* 0x0000001400197202 */ /* 0x000fe20000000f00 */
[----:B------:R-:W-:Y:S06]  /*4fb0*/  BRA `(.L_x_122) ;  /* 0x0000000000247947 */ /* 0x000fec0003800000 */
.L_x_123:
[----:B------:R-:W-:Y:S01]  /*4fc0*/  ISETP.NE.AND P1, PT, R23, RZ, PT ;  /* 0x000000ff1700720c */ /* 0x000fe20003f25270 */
[----:B------:R-:W-:Y:S01]  /*4fd0*/  IMAD.MOV.U32 R17, RZ, RZ, R45 ;  /* 0x000000ffff117224 */ /* 0x000fe200078e002d */
[----:B------:R-:W-:Y:S01]  /*4fe0*/  IADD3 R22, PT, PT, R22, -0x1, RZ ;  /* 0xffffffff16167810 */ /* 0x000fe20007ffe0ff */
[----:B------:R-:W-:Y:S01]  /*4ff0*/  IMAD.MOV.U32 R34, RZ, RZ, R20 ;  /* 0x000000ffff227224 */ /* 0x000fe200078e0014 */
[----:B------:R-:W-:Y:S02]  /*5000*/  FSEL R3, R11, R10, P1 ;  /* 0x0000000a0b037208 */ /* 0x000fe40000800000 */
[----:B------:R-:W-:Y:S02]  /*5010*/  MOV R36, R37 ;  /* 0x0000002500247202 */ /* 0x000fe40000000f00 */
[----:B------:R-:W-:Y:S01]  /*5020*/  MOV R35, R21 ;  /* 0x0000001500237202 */ /* 0x000fe20000000f00 */
[----:B------:R-:W-:Y:S01]  /*5030*/  FMUL R16, R3, R4 ;  /* 0x0000000403107220 */ /* 0x000fe20000400000 */
[----:B------:R-:W-:-:S07]  /*5040*/  SEL R23, RZ, 0x1, !P1 ;  /* 0x00000001ff177807 */ /* 0x000fce0004800000 */
.L_x_122:
[----:B------:R-:W-:Y:S05]  /*5050*/  BSYNC.RECONVERGENT B2 ;  /* 0x0000000000027941 */ /* 0x000fea0003800200 */
.L_x_121:
[----:B------:R-:W-:Y:S01]  /*5060*/  BSSY.RECONVERGENT B0, `(.L_x_133) ;  /* 0x0000043000007945 */ /* 0x000fe20003800200 */
[----:B0---4-:R-:W-:Y:S02]  /*5070*/  HFMA2 R0, -RZ, RZ, 0, 0 ;  /* 0x00000000ff007431 */ /* 0x011fe400000001ff */
[----:B------:R-:W-:Y:S01]  /*5080*/  FADD R15, R15, R16 ;  /* 0x000000100f0f7221 */ /* 0x000fe20000000000 */
[----:B------:R-:W-:Y:S01]  /*5090*/  MOV R45, R17 ;  /* 0x00000011002d7202 */ /* 0x000fe20000000f00 */
[----:B------:R-:W-:Y:S01]  /*50a0*/  IMAD.MOV.U32 R44, RZ, RZ, R36 ;  /* 0x000000ffff2c7224 */ /* 0x000fe200078e0024 */
[----:B------:R-:W-:Y:S02]  /*50b0*/  MOV R37, R35 ;  /* 0x0000002300257202 */ /* 0x000fe40000000f00 */
[----:B------:R-:W-:Y:S01]  /*50c0*/  MOV R16, R34 ;  /* 0x0000002200107202 */ /* 0x000fe20000000f00 */
[----:B------:R-:W-:Y:S06]  /*50d0*/  @!P3 BRA `(.L_x_134) ;  /* 0x0000000000ecb947 */ /* 0x000fec0003800000 */
[----:B------:R-:W-:Y:S02]  /*50e0*/  SHF.R.U32.HI R14, RZ, 0x2, R25 ;  /* 0x00000002ff0e7819 */ /* 0x000fe40000011619 */
[----:B------:R-:W-:Y:S02]  /*50f0*/  IADD3 R24, PT, PT, R24, 0x587c5, RZ ;  /* 0x000587c518187810 */ /* 0x000fe40007ffe0ff */
[----:B------:R-:W-:Y:S01]  /*5100*/  LOP3.LUT R45, R14, R25, RZ, 0x3c, !PT ;  /* 0x000000190e2d7212 */ /* 0x000fe200078e3cff */
[----:B------:R-:W-:-:S03]  /*5110*/  IMAD.SHL.U32 R14, R17, 0x10, RZ ;  /* 0x00000010110e7824 */ /* 0x000fc600078e00ff */
[----:B------:R-:W-:-:S04]  /*5120*/  SHF.L.U32 R3, R45, 0x1, RZ ;  /* 0x000000012d037819 */ /* 0x000fc800000006ff */
        /* <DEDUP_REMOVED lines=8> */
[----:B------:R-:W-:Y:S01]  /*51b0*/  IADD3 R0, PT, PT, R32, -0xd000000, RZ ;  /* 0xf300000020007810 */ /* 0x000fe20007ffe0ff */
[----:B------:R0:W4:Y:S01]  /*51c0*/  MUFU.RSQ R3, R32 ;  /* 0x0000002000037308 */ /* 0x0001220000001400 */
[----:B------:R-:W-:Y:S02]  /*51d0*/  BSSY.RECONVERGENT B1, `(.L_x_136) ;  /* 0x000000b000017945 */ /* 0x000fe40003800200 */
[----:B------:R-:W-:-:S13]  /*51e0*/  ISETP.GT.U32.AND P1, PT, R0, 0x727fffff, PT ;  /* 0x727fffff0000780c */ /* 0x000fda0003f24070 */
[----:B0-----:R-:W-:Y:S05]  /*51f0*/  @!P1 BRA `(.L_x_137) ;  /* 0x0000000000109947 */ /* 0x001fea0003800000 */
[----:B------:R-:W-:Y:S01]  /*5200*/  IMAD.MOV.U32 R0, RZ, RZ, R32 ;  /* 0x000000ffff007224 */ /* 0x000fe200078e0020 */
[----:B------:R-:W-:-:S07]  /*5210*/  MOV R14, 0x5230 ;  /* 0x00005230000e7802 */ /* 0x000fce0000000f00 */
[----:B-1234-:R-:W-:Y:S05]  /*5220*/  CALL.REL.NOINC `($__internal_3_$__cuda_sm20_sqrt_rn_f32_slowpath) ;  /* 0x0000001c00e87944 */ /* 0x01efea0003c00000 */
[----:B------:R-:W-:Y:S05]  /*5230*/  BRA `(.L_x_138) ;  /* 0x0000000000107947 */ /* 0x000fea0003800000 */
.L_x_137:
[----:B----4-:R-:W-:Y:S01]  /*5240*/  FMUL.FTZ R33, R32, R3 ;  /* 0x0000000320217220 */ /* 0x010fe20000410000 */
[----:B------:R-:W-:-:S03]  /*5250*/  FMUL.FTZ R3, R3, 0.5 ;  /* 0x3f00000003037820 */ /* 0x000fc60000410000 */
[----:B------:R-:W-:-:S04]  /*5260*/  FFMA R0, -R33, R33, R32 ;  /* 0x0000002121007223 */ /* 0x000fc80000000120 */
[----:B------:R-:W-:-:S07]  /*5270*/  FFMA R33, R0, R3, R33 ;  /* 0x0000000300217223 */ /* 0x000fce0000000021 */
.L_x_138:
[----:B------:R-:W-:Y:S05]  /*5280*/  BSYNC.RECONVERGENT B1 ;  /* 0x0000000000017941 */ /* 0x000fea0003800200 */
.L_x_136:
[----:B------:R-:W-:Y:S01]  /*5290*/  FADD R0, -R33, -RZ ;  /* 0x800000ff21007221 */ /* 0x000fe20000000100 */
[----:B------:R-:W-:Y:S01]  /*52a0*/  MOV R44, R17 ;  /* 0x00000011002c7202 */ /* 0x000fe20000000f00 */
[----:B------:R-:W-:Y:S01]  /*52b0*/  IMAD.MOV.U32 R16, RZ, RZ, R35 ;  /* 0x000000ffff107224 */ /* 0x000fe200078e0023 */
[----:B------:R-:W-:Y:S02]  /*52c0*/  MOV R37, R36 ;  /* 0x0000002400257202 */ /* 0x000fe40000000f00 */
[----:B------:R-:W-:Y:S01]  /*52d0*/  MOV R25, R34 ;  /* 0x0000002200197202 */ /* 0x000fe20000000f00 */
[----:B------:R-:W-:Y:S06]  /*52e0*/  BRA `(.L_x_134) ;  /* 0x0000000000687947 */ /* 0x000fec0003800000 */
.L_x_135:
[C---:B------:R-:W-:Y:S01]  /*52f0*/  FSETP.GTU.AND P1, PT, R3.reuse, 0.3333333432674407959, PT ;  /* 0x3eaaaaab0300780b */ /* 0x040fe20003f2c000 */
[----:B------:R-:W-:Y:S01]  /*5300*/  IMAD.MOV.U32 R37, RZ, RZ, R36 ;  /* 0x000000ffff257224 */ /* 0x000fe200078e0024 */
[----:B------:R-:W-:Y:S02]  /*5310*/  MOV R44, R17 ;  /* 0x00000011002c7202 */ /* 0x000fe40000000f00 */
[----:B------:R-:W-:Y:S02]  /*5320*/  FSETP.LEU.OR P1, PT, R3, 0.16666667163372039795, P1 ;  /* 0x3e2aaaab0300780b */ /* 0x000fe40000f2b400 */
[----:B------:R-:W-:Y:S02]  /*5330*/  MOV R16, R35 ;  /* 0x0000002300107202 */ /* 0x000fe40000000f00 */
[----:B------:R-:W-:-:S09]  /*5340*/  MOV R25, R34 ;  /* 0x0000002200197202 */ /* 0x000fd20000000f00 */
[----:B------:R-:W-:Y:S05]  /*5350*/  @P1 BRA `(.L_x_134) ;  /* 0x00000000004c1947 */ /* 0x000fea0003800000 */
[----:B------:R-:W-:Y:S01]  /*5360*/  VIADD R0, R32, 0xf3000000 ;  /* 0xf300000020007836 */ /* 0x000fe20000000000 */
[----:B------:R0:W4:Y:S01]  /*5370*/  MUFU.RSQ R21, R32 ;  /* 0x0000002000157308 */ /* 0x0001220000001400 */
[----:B------:R-:W-:Y:S03]  /*5380*/  BSSY.RECONVERGENT B1, `(.L_x_139) ;  /* 0x000000c000017945 */ /* 0x000fe60003800200 */
[----:B------:R-:W-:-:S13]  /*5390*/  ISETP.GT.U32.AND P1, PT, R0, 0x727fffff, PT ;  /* 0x727fffff0000780c */ /* 0x000fda0003f24070 */
[----:B0---4-:R-:W-:Y:S05]  /*53a0*/  @!P1 BRA `(.L_x_140) ;  /* 0x0000000000149947 */ /* 0x011fea0003800000 */
[----:B------:R-:W-:Y:S02]  /*53b0*/  MOV R0, R32 ;  /* 0x0000002000007202 */ /* 0x000fe40000000f00 */
[----:B------:R-:W-:-:S07]  /*53c0*/  MOV R14, 0x53e0 ;  /* 0x000053e0000e7802 */ /* 0x000fce0000000f00 */
[----:B-123--:R-:W-:Y:S05]  /*53d0*/  CALL.REL.NOINC `($__internal_3_$__cuda_sm20_sqrt_rn_f32_slowpath) ;  /* 0x0000001c007c7944 */ /* 0x00efea0003c00000 */
[----:B------:R-:W-:Y:S01]  /*53e0*/  MOV R0, R33 ;  /* 0x0000002100007202 */ /* 0x000fe20000000f00 */
[----:B------:R-:W-:Y:S06]  /*53f0*/  BRA `(.L_x_141) ;  /* 0x0000000000107947 */ /* 0x000fec0003800000 */
.L_x_140:
[----:B------:R-:W-:Y:S01]  /*5400*/  FMUL.FTZ R3, R32, R21 ;  /* 0x0000001520037220 */ /* 0x000fe20000410000 */
[----:B------:R-:W-:-:S03]  /*5410*/  FMUL.FTZ R14, R21, 0.5 ;  /* 0x3f000000150e7820 */ /* 0x000fc60000410000 */
[----:B------:R-:W-:-:S04]  /*5420*/  FFMA R0, -R3, R3, R32 ;  /* 0x0000000303007223 */ /* 0x000fc80000000120 */
[----:B------:R-:W-:-:S07]  /*5430*/  FFMA R0, R0, R14, R3 ;  /* 0x0000000e00007223 */ /* 0x000fce0000000003 */
.L_x_141:
[----:B------:R-:W-:Y:S05]  /*5440*/  BSYNC.RECONVERGENT B1 ;  /* 0x0000000000017941 */ /* 0x000fea0003800200 */
.L_x_139:
[----:B------:R-:W-:Y:S01]  /*5450*/  IMAD.MOV.U32 R44, RZ, RZ, R17 ;  /* 0x000000ffff2c7224 */ /* 0x000fe200078e0011 */
[----:B------:R-:W-:Y:S01]  /*5460*/  MOV R37, R36 ;  /* 0x0000002400257202 */ /* 0x000fe20000000f00 */
[----:B------:R-:W-:Y:S01]  /*5470*/  IMAD.MOV.U32 R25, RZ, RZ, R34 ;  /* 0x000000ffff197224 */ /* 0x000fe200078e0022 */
[----:B------:R-:W-:-:S07]  /*5480*/  MOV R16, R35 ;  /* 0x0000002300107202 */ /* 0x000fce0000000f00 */
.L_x_134:
[----:B------:R-:W-:Y:S05]  /*5490*/  BSYNC.RECONVERGENT B0 ;  /* 0x0000000000007941 */ /* 0x000fea0003800200 */
.L_x_133:
[----:B------:R-:W-:Y:S01]  /*54a0*/  FSETP.NEU.AND P1, PT, R6, RZ, PT ;  /* 0x000000ff0600720b */ /* 0x000fe20003f2d000 */
[----:B------:R-:W-:Y:S01]  /*54b0*/  FADD R15, R15, R0 ;  /* 0x000000000f0f7221 */ /* 0x000fe20000000000 */
[----:B------:R-:W-:Y:S01]  /*54c0*/  BSSY.RECONVERGENT B2, `(.L_x_142) ;  /* 0x00000e5000027945 */ /* 0x000fe20003800200 */
[----:B------:R-:W-:Y:S01]  /*54d0*/  HFMA2 R0, -RZ, RZ, 0, 0 ;  /* 0x00000000ff007431 */ /* 0x000fe200000001ff */
[----:B------:R-:W-:Y:S01]  /*54e0*/  MOV R21, R45 ;  /* 0x0000002d00157202 */ /* 0x000fe20000000f00 */
[----:B------:R-:W-:Y:S01]  /*54f0*/  IMAD.MOV.U32 R20, RZ, RZ, R44 ;  /* 0x000000ffff147224 */ /* 0x000fe200078e002c */
[----:B------:R-:W-:-:S07]  /*5500*/  MOV R17, R37 ;  /* 0x0000002500117202 */ /* 0x000fce0000000f00 */
[----:B------:R-:W-:Y:S05]  /*5510*/  @!P1 BRA `(.L_x_143) ;  /* 0x0000000c007c9947 */ /* 0x000fea0003800000 */
[----:B-1----:R-:W-:-:S13]  /*5520*/  ISETP.GT.AND P1, PT, R2, RZ, PT ;  /* 0x000000ff0200720c */ /* 0x002fda0003f24270 */
[----:B------:R-:W-:Y:S05]  /*5530*/  @P1 BRA `(.L_x_144) ;  /* 0x0000000c00101947 */ /* 0x000fea0003800000 */
[----:B------:R-:W-:Y:S01]  /*5540*/  SHF.R.U32.HI R0, RZ, 0x2, R25 ;  /* 0x00000002ff007819 */ /* 0x000fe20000011619 */
[----:B------:R-:W0:Y:S01]  /*5550*/  LDCU UR8, c[0x3][0x68] ;  /* 0x00c00d00ff0877ac */ /* 0x000e220008000800 */
[----:B------:R-:W-:Y:S01]  /*5560*/  MOV R17, 0x3e055027 ;  /* 0x3e05502700117802 */ /* 0x000fe20000000f00 */
[----:B------:R-:W-:Y:S01]  /*5570*/  BSSY.RECONVERGENT B3, `(.L_x_145) ;  /* 0x0000031000037945 */ /* 0x000fe20003800200 */
[----:B------:R-:W-:Y:S02]  /*5580*/  LOP3.LUT R3, R0, R25, RZ, 0x3c, !PT ;  /* 0x0000001900037212 */ /* 0x000fe400078e3cff */
[----:B------:R-:W-:-:S03]  /*5590*/  SHF.L.U32 R0, R45, 0x4, RZ ;  /* 0x000000042d007819 */ /* 0x000fc600000006ff */
[----:B------:R-:W-:-:S05]  /*55a0*/  IMAD.SHL.U32 R2, R3, 0x2, RZ ;  /* 0x0000000203027824 */ /* 0x000fca00078e00ff */
[----:B------:R-:W-:-:S04]  /*55b0*/  LOP3.LUT R0, R45, R0, R2, 0x96, !PT ;  /* 0x000000002d007212 */ /* 0x000fc800078e9602 */
[----:B------:R-:W-:Y:S01]  /*55c0*/  LOP3.LUT R20, R0, R3, RZ, 0x3c, !PT ;  /* 0x0000000300147212 */ /* 0x000fe200078e3cff */
[----:B------:R-:W-:Y:S01]  /*55d0*/  HFMA2 R3, -RZ, RZ, 0.1171875, 0 ;  /* 0x2f800000ff037431 */ /* 0x000fe200000001ff */
[----:B0-----:R-:W-:Y:S02]  /*55e0*/  ISETP.NE.AND P3, PT, RZ, UR8, PT ;  /* 0x00000008ff007c0c */ /* 0x001fe4000bf65270 */
[----:B------:R-:W-:-:S04]  /*55f0*/  IADD3 R0, PT, PT, R24, 0x587c5, R20 ;  /* 0x000587c518007810 */ /* 0x000fc80007ffe014 */
[----:B------:R-:W-:-:S05]  /*5600*/  I2FP.F32.U32 R0, R0 ;  /* 0x0000000000007245 */ /* 0x000fca0000201000 */
[----:B------:R-:W-:-:S05]  /*5610*/  FFMA R0, R0, R3, 1.1641532182693481445e-10 ;  /* 0x2f00000000007423 */ /* 0x000fca0000000003 */
[----:B------:R-:W-:-:S04]  /*5620*/  FSETP.GEU.AND P1, PT, R0, 1.175494350822287508e-38, PT ;  /* 0x008000000000780b */ /* 0x000fc80003f2e000 */
[----:B------:R-:W-:-:S09]  /*5630*/  FSEL R14, RZ, -23, P1 ;  /* 0xc1b80000ff0e7808 */ /* 0x000fd20000800000 */
[----:B------:R-:W-:-:S05]  /*5640*/  @!P1 FMUL R0, R0, 8388608 ;  /* 0x4b00000000009820 */ /* 0x000fca0000400000 */
[C---:B------:R-:W-:Y:S02]  /*5650*/  IADD3 R3, PT, PT, R0.reuse, -0x3f2aaaab, RZ ;  /* 0xc0d5555500037810 */ /* 0x040fe40007ffe0ff */
[----:B------:R-:W-:Y:S02]  /*5660*/  ISETP.GT.U32.AND P1, PT, R0, 0x7f7fffff, PT ;  /* 0x7f7fffff0000780c */ /* 0x000fe40003f24070 */
[----:B------:R-:W-:-:S05]  /*5670*/  LOP3.LUT R3, R3, 0xff800000, RZ, 0xc0, !PT ;  /* 0xff80000003037812 */ /* 0x000fca00078ec0ff */
[----:B------:R-:W-:Y:S01]  /*5680*/  IMAD.IADD R2, R0, 0x1, -R3 ;  /* 0x0000000100027824 */ /* 0x000fe200078e0a03 */
[----:B------:R-:W-:-:S03]  /*5690*/  I2FP.F32.S32 R3, R3 ;  /* 0x0000000300037245 */ /* 0x000fc60000201400 */
[----:B------:R-:W-:Y:S02]  /*56a0*/  FADD R2, R2, -1 ;  /* 0xbf80000002027421 */ /* 0x000fe40000000000 */
[----:B------:R-:W-:Y:S02]  /*56b0*/  FFMA R3, R3, 1.1920928955078125e-07, R14 ;  /* 0x3400000003037823 */ /* 0x000fe4000000000e */
        /* <DEDUP_REMOVED lines=8> */
[----:B------:R-:W-:-:S04]  /*5740*/  FFMA R21, R2, R21, -0.5 ;  /* 0xbf00000002157423 */ /* 0x000fc80000000015 */
[----:B------:R-:W-:-:S04]  /*5750*/  FMUL R21, R2, R21 ;  /* 0x0000001502157220 */ /* 0x000fc80000400000 */
[----:B------:R-:W-:Y:S01]  /*5760*/  FFMA R2, R2, R21, R2 ;  /* 0x0000001502027223 */ /* 0x000fe20000000002 */
[----:B------:R-:W-:-:S03]  /*5770*/  MOV R21, 0x7f800000 ;  /* 0x7f80000000157802 */ /* 0x000fc60000000f00 */
[----:B------:R-:W-:Y:S02]  /*5780*/  FFMA R2, R3, 0.69314718246459960938, R2 ;  /* 0x3f31721803027823 */ /* 0x000fe40000000002 */
        /* <DEDUP_REMOVED lines=13> */
[----:B--23--:R-:W-:Y:S05]  /*5860*/  CALL.REL.NOINC `($__internal_4_$__cuda_sm3x_div_rn_noftz_f32_slowpath) ;  /* 0x0000001800b07944 */ /* 0x00cfea0003c00000 */
[----:B------:R-:W-:-:S07]  /*5870*/  MOV R3, R0 ;  /* 0x0000000000037202 */ /* 0x000fce0000000f00 */
.L_x_146:
[----:B------:R-:W-:Y:S05]  /*5880*/  BSYNC.RECONVERGENT B3 ;  /* 0x0000000000037941 */ /* 0x000fea0003800200 */
.L_x_145:
        /* <DEDUP_REMOVED lines=12> */
[----:B--23--:R-:W-:Y:S05]  /*5950*/  CALL.REL.NOINC `($__internal_4_$__cuda_sm3x_div_rn_noftz_f32_slowpath) ;  /* 0x0000001800747944 */ /* 0x00cfea0003c00000 */
.L_x_148:
[----:B------:R-:W-:Y:S05]  /*5960*/  BSYNC.RECONVERGENT B3 ;  /* 0x0000000000037941 */ /* 0x000fea0003800200 */
.L_x_147:
[----:B------:R-:W-:-:S04]  /*5970*/  FADD R0, R0, 0.5 ;  /* 0x3f00000000007421 */ /* 0x000fc80000000000 */
[----:B------:R0:W1:Y:S01]  /*5980*/  F2I.FLOOR.NTZ R2, R0 ;  /* 0x0000000000027305 */ /* 0x0000620000207100 */
[----:B------:R-:W-:Y:S05]  /*5990*/  @!P3 BRA `(.L_x_149) ;  /* 0x00000004001cb947 */ /* 0x000fea0003800000 */
[----:B0-----:R-:W-:Y:S01]  /*59a0*/  IADD3 R0, PT, PT, R31, -0xd000000, RZ ;  /* 0xf30000001f007810 */ /* 0x001fe20007ffe0ff */
[----:B------:R0:W4:Y:S01]  /*59b0*/  MUFU.RSQ R14, R31 ;  /* 0x0000001f000e7308 */ /* 0x0001220000001400 */
[----:B------:R-:W-:Y:S02]  /*59c0*/  BSSY.RECONVERGENT B0, `(.L_x_150) ;  /* 0x000000b000007945 */ /* 0x000fe40003800200 */
[----:B------:R-:W-:-:S13]  /*59d0*/  ISETP.GT.U32.AND P1, PT, R0, 0x727fffff, PT ;  /* 0x727fffff0000780c */ /* 0x000fda0003f24070 */
[----:B0-----:R-:W-:Y:S05]  /*59e0*/  @!P1 BRA `(.L_x_151) ;  /* 0x0000000000109947 */ /* 0x001fea0003800000 */
[----:B------:R-:W-:Y:S01]  /*59f0*/  IMAD.MOV.U32 R0, RZ, RZ, R31 ;  /* 0x000000ffff007224 */ /* 0x000fe200078e001f */
[----:B----4-:R-:W-:-:S07]  /*5a00*/  MOV R14, 0x5a20 ;  /* 0x00005a20000e7802 */ /* 0x010fce0000000f00 */
[----:B-123--:R-:W-:Y:S05]  /*5a10*/  CALL.REL.NOINC `($__internal_3_$__cuda_sm20_sqrt_rn_f32_slowpath) ;  /* 0x0000001400ec7944 */ /* 0x00efea0003c00000 */
[----:B------:R-:W-:Y:S05]  /*5a20*/  BRA `(.L_x_152) ;  /* 0x0000000000107947 */ /* 0x000fea0003800000 */
.L_x_151:
[----:B----4-:R-:W-:Y:S01]  /*5a30*/  FMUL.FTZ R0, R31, R14 ;  /* 0x0000000e1f007220 */ /* 0x010fe20000410000 */
[----:B------:R-:W-:-:S03]  /*5a40*/  FMUL.FTZ R3, R14, 0.5 ;  /* 0x3f0000000e037820 */ /* 0x000fc60000410000 */
[----:B------:R-:W-:-:S04]  /*5a50*/  FFMA R33, -R0, R0, R31 ;  /* 0x0000000000217223 */ /* 0x000fc8000000011f */
[----:B------:R-:W-:-:S07]  /*5a60*/  FFMA R33, R33, R3, R0 ;  /* 0x0000000321217223 */ /* 0x000fce0000000000 */
.L_x_152:
[----:B------:R-:W-:Y:S05]  /*5a70*/  BSYNC.RECONVERGENT B0 ;  /* 0x0000000000007941 */ /* 0x000fea0003800200 */
.L_x_150:
[----:B------:R-:W-:Y:S01]  /*5a80*/  SHF.R.U32.HI R3, RZ, 0x2, R16 ;  /* 0x00000002ff037819 */ /* 0x000fe20000011610 */
[----:B------:R-:W-:Y:S01]  /*5a90*/  VIADD R24, R24, 0xb0f8a ;  /* 0x000b0f8a18187836 */ /* 0x000fe20000000000 */
[----:B------:R-:W-:Y:S01]  /*5aa0*/  SHF.L.U32 R0, R20, 0x4, RZ ;  /* 0x0000000414007819 */ /* 0x000fe200000006ff */
[----:B------:R-:W-:Y:S01]  /*5ab0*/  BSSY.RECONVERGENT B3, `(.L_x_153) ;  /* 0x0000030000037945 */ /* 0x000fe20003800200 */
[----:B------:R-:W-:-:S04]  /*5ac0*/  LOP3.LUT R3, R3, R16, RZ, 0x3c, !PT ;  /* 0x0000001003037212 */ /* 0x000fc800078e3cff */
[----:B------:R-:W-:-:S04]  /*5ad0*/  SHF.L.U32 R14, R3, 0x1, RZ ;  /* 0x00000001030e7819 */ /* 0x000fc800000006ff */
[----:B------:R-:W-:Y:S02]  /*5ae0*/  LOP3.LUT R3, R3, R14, R0, 0x96, !PT ;  /* 0x0000000e03037212 */ /* 0x000fe400078e9600 */
[----:B------:R-:W-:Y:S02]  /*5af0*/  MOV R14, 0x3e055027 ;  /* 0x3e055027000e7802 */ /* 0x000fe40000000f00 */
[----:B------:R-:W-:Y:S01]  /*5b00*/  LOP3.LUT R21, R3, R20, RZ, 0x3c, !PT ;  /* 0x0000001403157212 */ /* 0x000fe200078e3cff */
[----:B------:R-:W-:-:S03]  /*5b10*/  HFMA2 R3, -RZ, RZ, 0.1171875, 0 ;  /* 0x2f800000ff037431 */ /* 0x000fc600000001ff */
        /* <DEDUP_REMOVED lines=26> */
[----:B0-----:R-:W-:Y:S02]  /*5cc0*/  FFMA R3, R14, -R7, 1 ;  /* 0x3f8000000e037423 */ /* 0x001fe40000000807 */
[C---:B------:R-:W-:Y:S01]  /*5cd0*/  @P1 FFMA R16, R0.reuse, R17, +INF ;  /* 0x7f80000000101423 */ /* 0x040fe20000000011 */
[----:B------:R-:W-:Y:S01]  /*5ce0*/  FSETP.NEU.AND P1, PT, R0, RZ, PT ;  /* 0x000000ff0000720b */ /* 0x000fe20003f2d000 */
[----:B------:R-:W-:-:S03]  /*5cf0*/  FFMA R3, R14, R3, R14 ;  /* 0x000000030e037223 */ /* 0x000fc6000000000e */
[----:B------:R-:W-:Y:S01]  /*5d00*/  FSEL R0, -R16, +INF , P1 ;  /* 0x7f80000010007808 */ /* 0x000fe20000800100 */
[----:B------:R-:W-:-:S04]  /*5d10*/  FMUL R16, R33, R4 ;  /* 0x0000000421107220 */ /* 0x000fc80000400000 */
[----:B------:R-:W-:-:S03]  /*5d20*/  FFMA R14, R0, R3, RZ ;  /* 0x00000003000e7223 */ /* 0x000fc600000000ff */
[----:B------:R-:W0:Y:S01]  /*5d30*/  FCHK P1, R0, R7 ;  /* 0x0000000700007302 */ /* 0x000e220000020000 */
[----:B------:R-:W-:-:S04]  /*5d40*/  FFMA R17, R14, -R7, R0 ;  /* 0x800000070e117223 */ /* 0x000fc80000000000 */
[----:B------:R-:W-:Y:S01]  /*5d50*/  FFMA R3, R3, R17, R14 ;  /* 0x0000001103037223 */ /* 0x000fe2000000000e */
[----:B0-----:R-:W-:Y:S06]  /*5d60*/  @!P1 BRA `(.L_x_154) ;  /* 0x0000000000109947 */ /* 0x001fec0003800000 */
[----:B------:R-:W-:Y:S02]  /*5d70*/  MOV R3, R7 ;  /* 0x0000000700037202 */ /* 0x000fe40000000f00 */
[----:B------:R-:W-:-:S07]  /*5d80*/  MOV R14, 0x5da0 ;  /* 0x00005da0000e7802 */ /* 0x000fce0000000f00 */
[----:B-123--:R-:W-:Y:S05]  /*5d90*/  CALL.REL.NOINC `($__internal_4_$__cuda_sm3x_div_rn_noftz_f32_slowpath) ;  /* 0x0000001400647944 */ /* 0x00efea0003c00000 */
[----:B------:R-:W-:-:S07]  /*5da0*/  MOV R3, R0 ;  /* 0x0000000000037202 */ /* 0x000fce0000000f00 */
.L_x_154:
[----:B------:R-:W-:Y:S05]  /*5db0*/  BSYNC.RECONVERGENT B3 ;  /* 0x0000000000037941 */ /* 0x000fea0003800200 */
.L_x_153:
[----:B------:R-:W-:Y:S01]  /*5dc0*/  FADD R0, -R16, R3 ;  /* 0x0000000310007221 */ /* 0x000fe20000000100 */
[----:B------:R-:W-:Y:S01]  /*5dd0*/  IMAD.MOV.U32 R17, RZ, RZ, R45 ;  /* 0x000000ffff117224 */ /* 0x000fe200078e002d */
[----:B------:R-:W-:Y:S02]  /*5de0*/  MOV R16, R44 ;  /* 0x0000002c00107202 */ /* 0x000fe40000000f00 */
[----:B------:R-:W-:Y:S01]  /*5df0*/  MOV R25, R37 ;  /* 0x0000002500197202 */ /* 0x000fe20000000f00 */
[----:B------:R-:W-:Y:S06]  /*5e00*/  BRA `(.L_x_143) ;  /* 0x0000000400407947 */ /* 0x000fec0003800000 */
.L_x_149:
[----:B------:R-:W-:Y:S01]  /*5e10*/  SHF.R.U32.HI R3, RZ, 0x2, R16 ;  /* 0x00000002ff037819 */ /* 0x000fe20000011610 */
[----:B0-----:R-:W-:Y:S01]  /*5e20*/  IMAD.SHL.U32 R0, R20, 0x10, RZ ;  /* 0x0000001014007824 */ /* 0x001fe200078e00ff */
[----:B------:R-:W-:Y:S01]  /*5e30*/  IADD3 R24, PT, PT, R24, 0xb0f8a, RZ ;  /* 0x000b0f8a18187810 */ /* 0x000fe20007ffe0ff */
[----:B------:R-:W-:Y:S01]  /*5e40*/  BSSY.RECONVERGENT B3, `(.L_x_155) ;  /* 0x000002f000037945 */ /* 0x000fe20003800200 */
[----:B------:R-:W-:-:S04]  /*5e50*/  LOP3.LUT R3, R3, R16, RZ, 0x3c, !PT ;  /* 0x0000001003037212 */ /* 0x000fc800078e3cff */
[----:B------:R-:W-:-:S04]  /*5e60*/  SHF.L.U32 R14, R3, 0x1, RZ ;  /* 0x00000001030e7819 */ /* 0x000fc800000006ff */
[----:B------:R-:W-:Y:S02]  /*5e70*/  LOP3.LUT R3, R3, R14, R0, 0x96, !PT ;  /* 0x0000000e03037212 */ /* 0x000fe400078e9600 */
[----:B------:R-:W-:Y:S02]  /*5e80*/  MOV R14, 0x3e055027 ;  /* 0x3e055027000e7802 */ /* 0x000fe40000000f00 */
[----:B------:R-:W-:Y:S01]  /*5e90*/  LOP3.LUT R21, R3, R20, RZ, 0x3c, !PT ;  /* 0x0000001403157212 */ /* 0x000fe200078e3cff */
[----:B------:R-:W-:-:S04]  /*5ea0*/  HFMA2 R3, -RZ, RZ, 0.1171875, 0 ;  /* 0x2f800000ff037431 */ /* 0x000fc800000001ff */
        /* <DEDUP_REMOVED lines=23> */
[----:B------:R-:W-:Y:S01]  /*6020*/  MOV R17, 0x7f800000 ;  /* 0x7f80000000117802 */ /* 0x000fe20000000f00 */
[----:B------:R-:W-:-:S04]  /*6030*/  FFMA R3, R3, R28, R3 ;  /* 0x0000001c03037223 */ /* 0x000fc80000000003 */
        /* <DEDUP_REMOVED lines=14> */
[----:B-123--:R-:W-:Y:S05]  /*6120*/  CALL.REL.NOINC `($__internal_4_$__cuda_sm3x_div_rn_noftz_f32_slowpath) ;  /* 0x0000001000807944 */ /* 0x00efea0003c00000 */
.L_x_156:
[----:B------:R-:W-:Y:S05]  /*6130*/  BSYNC.RECONVERGENT B3 ;  /* 0x0000000000037941 */ /* 0x000fea0003800200 */
.L_x_155:
[----:B------:R-:W-:Y:S01]  /*6140*/  MOV R17, R45 ;  /* 0x0000002d00117202 */ /* 0x000fe20000000f00 */
[----:B------:R-:W-:Y:S01]  /*6150*/  IMAD.MOV.U32 R16, RZ, RZ, R44 ;  /* 0x000000ffff107224 */ /* 0x000fe200078e002c */
[----:B------:R-:W-:Y:S01]  /*6160*/  MOV R25, R37 ;  /* 0x0000002500197202 */ /* 0x000fe20000000f00 */
[----:B------:R-:W-:Y:S06]  /*6170*/  BRA `(.L_x_143) ;  /* 0x0000000000647947 */ /* 0x000fec0003800000 */
.L_x_144:
[----:B------:R-:W0:Y:S01]  /*6180*/  LDCU UR8, c[0x3][0x68] ;  /* 0x00c00d00ff0877ac */ /* 0x000e220008000800 */
[----:B------:R-:W-:Y:S01]  /*6190*/  IADD3 R2, PT, PT, R2, -0x1, RZ ;  /* 0xffffffff02027810 */ /* 0x000fe20007ffe0ff */
[----:B------:R-:W-:Y:S01]  /*61a0*/  IMAD.MOV.U32 R21, RZ, RZ, R45 ;  /* 0x000000ffff157224 */ /* 0x000fe200078e002d */
[----:B------:R-:W-:Y:S02]  /*61b0*/  MOV R20, R44 ;  /* 0x0000002c00147202 */ /* 0x000fe40000000f00 */
[----:B------:R-:W-:Y:S01]  /*61c0*/  MOV R17, R37 ;  /* 0x0000002500117202 */ /* 0x000fe20000000f00 */
[----:B0-----:R-:W-:-:S09]  /*61d0*/  UISETP.NE.AND UP0, UPT, UR8, URZ, UPT ;  /* 0x000000ff0800728c */ /* 0x001fd2000bf05270 */
[----:B------:R-:W-:Y:S05]  /*61e0*/  BRA.U !UP0, `(.L_x_143) ;  /* 0x0000000108487547 */ /* 0x000fea000b800000 */
[----:B------:R-:W-:Y:S01]  /*61f0*/  VIADD R0, R31, 0xf3000000 ;  /* 0xf30000001f007836 */ /* 0x000fe20000000000 */
[----:B------:R0:W1:Y:S01]  /*6200*/  MUFU.RSQ R14, R31 ;  /* 0x0000001f000e7308 */ /* 0x0000620000001400 */
[----:B------:R-:W-:Y:S03]  /*6210*/  BSSY.RECONVERGENT B0, `(.L_x_157) ;  /* 0x000000b000007945 */ /* 0x000fe60003800200 */
[----:B------:R-:W-:-:S13]  /*6220*/  ISETP.GT.U32.AND P1, PT, R0, 0x727fffff, PT ;  /* 0x727fffff0000780c */ /* 0x000fda0003f24070 */
[----:B01----:R-:W-:Y:S05]  /*6230*/  @!P1 BRA `(.L_x_158) ;  /* 0x0000000000109947 */ /* 0x003fea0003800000 */
[----:B------:R-:W-:Y:S02]  /*6240*/  MOV R0, R31 ;  /* 0x0000001f00007202 */ /* 0x000fe40000000f00 */
[----:B------:R-:W-:-:S07]  /*6250*/  MOV R14, 0x6270 ;  /* 0x00006270000e7802 */ /* 0x000fce0000000f00 */
[----:B--23--:R-:W-:Y:S05]  /*6260*/  CALL.REL.NOINC `($__internal_3_$__cuda_sm20_sqrt_rn_f32_slowpath) ;  /* 0x0000000c00d87944 */ /* 0x00cfea0003c00000 */
[----:B------:R-:W-:Y:S05]  /*6270*/  BRA `(.L_x_159) ;  /* 0x0000000000107947 */ /* 0x000fea0003800000 */
.L_x_158:
[----:B------:R-:W-:Y:S01]  /*6280*/  FMUL.FTZ R0, R31, R14 ;  /* 0x0000000e1f007220 */ /* 0x000fe20000410000 */
[----:B------:R-:W-:-:S03]  /*6290*/  FMUL.FTZ R3, R14, 0.5 ;  /* 0x3f0000000e037820 */ /* 0x000fc60000410000 */
[----:B------:R-:W-:-:S04]  /*62a0*/  FFMA R33, -R0, R0, R31 ;  /* 0x0000000000217223 */ /* 0x000fc8000000011f */
[----:B------:R-:W-:-:S07]  /*62b0*/  FFMA R33, R33, R3, R0 ;  /* 0x0000000321217223 */ /* 0x000fce0000000000 */
.L_x_159:
[----:B------:R-:W-:Y:S05]  /*62c0*/  BSYNC.RECONVERGENT B0 ;  /* 0x0000000000007941 */ /* 0x000fea0003800200 */
.L_x_157:
[----:B------:R-:W-:Y:S01]  /*62d0*/  FMUL R0, R33, -R4 ;  /* 0x8000000421007220 */ /* 0x000fe20000400000 */
[----:B------:R-:W-:Y:S01]  /*62e0*/  MOV R21, R45 ;  /* 0x0000002d00157202 */ /* 0x000fe20000000f00 */
[----:B------:R-:W-:Y:S01]  /*62f0*/  IMAD.MOV.U32 R20, RZ, RZ, R44 ;  /* 0x000000ffff147224 */ /* 0x000fe200078e002c */
[----:B------:R-:W-:-:S07]  /*6300*/  MOV R17, R37 ;  /* 0x0000002500117202 */ /* 0x000fce0000000f00 */
.L_x_143:
[----:B------:R-:W-:Y:S05]  /*6310*/  BSYNC.RECONVERGENT B2 ;  /* 0x0000000000027941 */ /* 0x000fea0003800200 */
.L_x_142:
[----:B------:R-:W-:Y:S01]  /*6320*/  FADD R15, R15, R0 ;  /* 0x000000000f0f7221 */ /* 0x000fe20000000000 */
[----:B------:R-:W0:Y:S01]  /*6330*/  LDC.64 R28, c[0x3][0x80] ;  /* 0x00c02000ff1c7b82 */ /* 0x000e220000000a00 */
[----:B------:R-:W4:Y:S03]  /*6340*/  LDCU.64 UR8, c[0x3][0x78] ;  /* 0x00c00f00ff0877ac */ /* 0x000f260008000a00 */
[----:B------:R-:W-:-:S13]  /*6350*/  FSETP.GT.AND P2, PT, |R15|, 2, PT ;  /* 0x400000000f00780b */ /* 0x000fda0003f44200 */
[----:B------:R-:W-:-:S06]  /*6360*/  @P2 FMUL R0, R15, 0.5 ;  /* 0x3f0000000f002820 */ /* 0x000fcc0000400000 */
[----:B------:R-:W5:Y:S01]  /*6370*/  @P2 FRND.FLOOR R0, R0 ;  /* 0x0000000000002307 */ /* 0x000f620000205000 */
[----:B0-----:R-:W-:Y:S01]  /*6380*/  ISETP.NE.U32.AND P1, PT, R28, UR4, PT ;  /* 0x000000041c007c0c */ /* 0x001fe2000bf25070 */
[----:B------:R-:W-:-:S03]  /*6390*/  UIADD3 UR4, UP0, UPT, UR4, 0x1, URZ ;  /* 0x0000000104047890 */ /* 0x000fc6000ff1e0ff */
[----:B------:R-:W-:Y:S01]  /*63a0*/  ISETP.NE.AND.EX P1, PT, R29, UR5, PT, P1 ;  /* 0x000000051d007c0c */ /* 0x000fe2000bf25310 */
[----:B------:R-:W-:Y:S02]  /*63b0*/  UIADD3.X UR5, UPT, UPT, URZ, UR5, URZ, UP0, !UPT ;  /* 0x00000005ff057290 */ /* 0x000fe400087fe4ff */
[----:B----4-:R-:W-:-:S04]  /*63c0*/  UISETP.NE.U32.AND UP0, UPT, UR4, UR8, UPT ;  /* 0x000000080400728c */ /* 0x010fc8000bf05070 */
[----:B------:R-:W-:Y:S01]  /*63d0*/  UISETP.NE.AND.EX UP0, UPT, UR5, UR9, UPT, UP0 ;  /* 0x000000090500728c */ /* 0x000fe2000bf05300 */
[----:B-----5:R-:W-:-:S04]  /*63e0*/  @P2 FADD R3, R0, R0 ;  /* 0x0000000000032221 */ /* 0x020fc80000000000 */
[--C-:B------:R-:W-:Y:S01]  /*63f0*/  @P2 FADD R15, R15, -R3.reuse ;  /* 0x800000030f0f2221 */ /* 0x100fe20000000000 */
[----:B------:R-:W-:-:S04]  /*6400*/  @P2 FADD R30, R30, R3 ;  /* 0x000000031e1e2221 */ /* 0x000fc80000000000 */
[----:B------:R-:W-:Y:S01]  /*6410*/  @!P1 FADD R13, R15, R30 ;  /* 0x0000001e0f0d9221 */ /* 0x000fe20000000000 */
[----:B------:R-:W-:Y:S06]  /*6420*/  BRA.U UP0, `(.L_x_76) ;  /* 0xffffffc900d87547 */ /* 0x000fec000b83ffff */
.L_x_73:
[----:B------:R-:W-:-:S05]  /*6430*/  FADD R15, R30, R15 ;  /* 0x0000000f1e0f7221 */ /* 0x000fca0000000000 */
[----:B------:R-:W-:Y:S04]  /*6440*/  STG.E desc[UR6][R42.64], R15 ;  /* 0x0000000f2a007986 */ /* 0x000fe8000c101906 */
[----:B------:R-:W-:Y:S04]  /*6450*/  STG.E desc[UR6][R40.64], R13 ;  /* 0x0000000d28007986 */ /* 0x000fe8000c101906 */
[----:B------:R-:W-:Y:S04]  /*6460*/  STG.E.64 desc[UR6][R38.64], R24 ;  /* 0x0000001826007986 */ /* 0x000fe8000c101b06 */
[----:B------:R-:W-:Y:S04]  /*6470*/  STG.E.64 desc[UR6][R38.64+0x8], R16 ;  /* 0x0000081026007986 */ /* 0x000fe8000c101b06 */
[----:B------:R-:W-:Y:S04]  /*6480*/  STG.E.64 desc[UR6][R38.64+0x10], R20 ;  /* 0x0000101426007986 */ /* 0x000fe8000c101b06 */
[----:B------:R-:W-:Y:S04]  /*6490*/  STG.E.64 desc[UR6][R38.64+0x18], R18 ;  /* 0x0000181226007986 */ /* 0x000fe8000c101b06 */
[----:B------:R-:W-:Y:S04]  /*64a0*/  STG.E.64 desc[UR6][R38.64+0x28], R26 ;  /* 0x0000281a26007986 */ /* 0x000fe8000c101b06 */
[----:B------:R-:W-:Y:S01]  /*64b0*/  STG.E desc[UR6][R38.64+0x20], R12 ;  /* 0x0000200c26007986 */ /* 0x000fe2000c101906 */
[----:B------:R-:W-:Y:S05]  /*64c0*/  EXIT ;  /* 0x000000000000794d */ /* 0x000fea0003800000 */
        .weak           $__internal_0_$__cuda_sm20_div_s64
        .type           $__internal_0_$__cuda_sm20_div_s64,@function
        .size           $__internal_0_$__cuda_sm20_div_s64,($__internal_1_$__cuda_sm20_rcp_rn_f32_slowpath - $__internal_0_$__cuda_sm20_div_s64)
$__internal_0_$__cuda_sm20_div_s64:
[----:B------:R-:W0:Y:S02]  /*64d0*/  LDCU.64 UR4, c[0x3][0x70] ;  /* 0x00c00e00ff0477ac */ /* 0x000e240008000a00 */
[----:B0-----:R-:W-:Y:S02]  /*64e0*/  IADD3 R2, P0, PT, RZ, -UR4, RZ ;  /* 0x80000004ff027c10 */ /* 0x001fe4000ff1e0ff */
[----:B------:R-:W-:Y:S02]  /*64f0*/  ISETP.LE.AND P2, PT, RZ, UR5, PT ;  /* 0x00000005ff007c0c */ /* 0x000fe4000bf43270 */
[----:B------:R-:W-:Y:S02]  /*6500*/  IADD3.X R3, PT, PT, RZ, ~UR5, RZ, P0, !PT ;  /* 0x80000005ff037c10 */ /* 0x000fe400087fe4ff */
[----:B------:R-:W-:Y:S02]  /*6510*/  SEL R2, R2, UR4, !P2 ;  /* 0x0000000402027c07 */ /* 0x000fe4000d000000 */
[----:B------:R-:W-:-:S04]  /*6520*/  SEL R3, R3, UR5, !P2 ;  /* 0x0000000503037c07 */ /* 0x000fc8000d000000 */
[----:B------:R-:W0:Y:S08]  /*6530*/  I2F.U64.RP R28, R2 ;  /* 0x00000002001c7312 */ /* 0x000e300000309000 */
[----:B0-----:R-:W0:Y:S02]  /*6540*/  MUFU.RCP R28, R28 ;  /* 0x0000001c001c7308 */ /* 0x001e240000001000 */
[----:B0-----:R-:W-:-:S06]  /*6550*/  VIADD R16, R28, 0x1ffffffe ;  /* 0x1ffffffe1c107836 */ /* 0x001fcc0000000000 */
[----:B------:R-:W0:Y:S02]  /*6560*/  F2I.U64.TRUNC R16, R16 ;  /* 0x0000001000107311 */ /* 0x000e24000020d800 */
[----:B0-----:R-:W-:-:S04]  /*6570*/  IMAD.WIDE.U32 R4, R16, R2, RZ ;  /* 0x0000000210047225 */ /* 0x001fc800078e00ff */
[----:B------:R-:W-:Y:S01]  /*6580*/  IMAD R5, R16, R3, R5 ;  /* 0x0000000310057224 */ /* 0x000fe200078e0205 */
[----:B------:R-:W-:-:S03]  /*6590*/  IADD3 R29, P0, PT, RZ, -R4, RZ ;  /* 0x80000004ff1d7210 */ /* 0x000fc60007f1e0ff */
[----:B------:R-:W-:Y:S02]  /*65a0*/  IMAD R5, R17, R2, R5 ;  /* 0x0000000211057224 */ /* 0x000fe400078e0205 */
[----:B------:R-:W-:-:S03]  /*65b0*/  IMAD.HI.U32 R4, R16, R29, RZ ;  /* 0x0000001d10047227 */ /* 0x000fc600078e00ff */
[----:B------:R-:W-:Y:S02]  /*65c0*/  IADD3.X R31, PT, PT, RZ, ~R5, RZ, P0, !PT ;  /* 0x80000005ff1f7210 */ /* 0x000fe400007fe4ff */
[----:B------:R-:W-:-:S03]  /*65d0*/  MOV R5, R16 ;  /* 0x0000001000057202 */ /* 0x000fc60000000f00 */
[-C--:B------:R-:W-:Y:S02]  /*65e0*/  IMAD R33, R17, R31.reuse, RZ ;  /* 0x0000001f11217224 */ /* 0x080fe400078e02ff */
[----:B------:R-:W-:-:S04]  /*65f0*/  IMAD.WIDE.U32 R4, P0, R16, R31, R4 ;  /* 0x0000001f10047225 */ /* 0x000fc80007800004 */
[----:B------:R-:W-:-:S04]  /*6600*/  IMAD.HI.U32 R4, P1, R17, R29, R4 ;  /* 0x0000001d11047227 */ /* 0x000fc80007820004 */
[----:B------:R-:W-:Y:S01]  /*6610*/  IMAD.HI.U32 R29, R17, R31, RZ ;  /* 0x0000001f111d7227 */ /* 0x000fe200078e00ff */
[----:B------:R-:W-:-:S03]  /*6620*/  IADD3 R5, P3, PT, R33, R4, RZ ;  /* 0x0000000421057210 */ /* 0x000fc60007f7e0ff */
[----:B------:R-:W-:Y:S02]  /*6630*/  IMAD.X R29, R29, 0x1, R17, P0 ;  /* 0x000000011d1d7824 */ /* 0x000fe400000e0611 */
[----:B------:R-:W-:-:S03]  /*6640*/  IMAD.WIDE.U32 R16, R5, R2, RZ ;  /* 0x0000000205107225 */ /* 0x000fc600078e00ff */
[----:B------:R-:W-:Y:S01]  /*6650*/  IADD3.X R29, PT, PT, RZ, RZ, R29, P3, P1 ;  /* 0x000000ffff1d7210 */ /* 0x000fe20001fe241d */
[----:B------:R-:W-:Y:S01]  /*6660*/  IMAD R4, R5, R3, R17 ;  /* 0x0000000305047224 */ /* 0x000fe200078e0211 */
[----:B------:R-:W-:-:S03]  /*6670*/  IADD3 R17, P0, PT, RZ, -R16, RZ ;  /* 0x80000010ff117210 */ /* 0x000fc60007f1e0ff */
[----:B------:R-:W-:Y:S02]  /*6680*/  IMAD R16, R29, R2, R4 ;  /* 0x000000021d107224 */ /* 0x000fe400078e0204 */
[----:B------:R-:W-:-:S03]  /*6690*/  IMAD.HI.U32 R4, R5, R17, RZ ;  /* 0x0000001105047227 */ /* 0x000fc600078e00ff */
[----:B------:R-:W-:-:S05]  /*66a0*/  IADD3.X R16, PT, PT, RZ, ~R16, RZ, P0, !PT ;  /* 0x80000010ff107210 */ /* 0x000fca00007fe4ff */
[----:B------:R-:W-:-:S04]  /*66b0*/  IMAD.WIDE.U32 R4, P0, R5, R16, R4 ;  /* 0x0000001005047225 */ /* 0x000fc80007800004 */
[C---:B------:R-:W-:Y:S02]  /*66c0*/  IMAD R31, R29.reuse, R16, RZ ;  /* 0x000000101d1f7224 */ /* 0x040fe400078e02ff */
[----:B------:R-:W-:-:S04]  /*66d0*/  IMAD.HI.U32 R4, P1, R29, R17, R4 ;  /* 0x000000111d047227 */ /* 0x000fc80007820004 */
[----:B------:R-:W-:Y:S01]  /*66e0*/  IMAD.HI.U32 R16, R29, R16, RZ ;  /* 0x000000101d107227 */ /* 0x000fe200078e00ff */
[----:B------:R-:W-:-:S03]  /*66f0*/  IADD3 R17, P3, PT, R31, R4, RZ ;  /* 0x000000041f117210 */ /* 0x000fc60007f7e0ff */
[----:B------:R-:W-:Y:S01]  /*6700*/  IMAD.MOV.U32 R5, RZ, RZ, RZ ;  /* 0x000000ffff057224 */ /* 0x000fe200078e00ff */
[----:B------:R-:W-:Y:S01]  /*6710*/  IADD3.X R29, PT, PT, R16, R29, RZ, P0, !PT ;  /* 0x0000001d101d7210 */ /* 0x000fe200007fe4ff */
[----:B------:R-:W-:-:S03]  /*6720*/  IMAD.HI.U32 R4, R17, R14, RZ ;  /* 0x0000000e11047227 */ /* 0x000fc600078e00ff */
[----:B------:R-:W-:Y:S01]  /*6730*/  IADD3.X R29, PT, PT, RZ, RZ, R29, P3, P1 ;  /* 0x000000ffff1d7210 */ /* 0x000fe20001fe241d */
[----:B------:R-:W-:-:S04]  /*6740*/  IMAD.WIDE.U32 R4, RZ, R17, R4 ;  /* 0x00000011ff047225 */ /* 0x000fc800078e0004 */
[----:B------:R-:W-:-:S05]  /*6750*/  IMAD.HI.U32 R4, P0, R29, R14, R4 ;  /* 0x0000000e1d047227 */ /* 0x000fca0007800004 */
[----:B------:R-:W-:Y:S02]  /*6760*/  IADD3 R17, P1, PT, RZ, R4, RZ ;  /* 0x00000004ff117210 */ /* 0x000fe40007f3e0ff */
[----:B------:R-:W-:-:S03]  /*6770*/  IADD3.X R16, PT, PT, RZ, RZ, RZ, P0, !PT ;  /* 0x000000ffff107210 */ /* 0x000fc600007fe4ff */
[----:B------:R-:W-:Y:S01]  /*6780*/  IMAD.WIDE.U32 R4, R17, R2, RZ ;  /* 0x0000000211047225 */ /* 0x000fe200078e00ff */
[----:B------:R-:W-:-:S03]  /*6790*/  IADD3.X R29, PT, PT, RZ, R16, RZ, P1, !PT ;  /* 0x00000010ff1d7210 */ /* 0x000fc60000ffe4ff */
[C---:B------:R-:W-:Y:S01]  /*67a0*/  IMAD R5, R17.reuse, R3, R5 ;  /* 0x0000000311057224 */ /* 0x040fe200078e0205 */
[----:B------:R-:W-:Y:S02]  /*67b0*/  IADD3 R35, P1, PT, -R4, R14, RZ ;  /* 0x0000000e04237210 */ /* 0x000fe40007f3e1ff */
[----:B------:R-:W-:Y:S01]  /*67c0*/  IADD3 R4, P3, PT, R17, 0x1, RZ ;  /* 0x0000000111047810 */ /* 0x000fe20007f7e0ff */
[-C--:B------:R-:W-:Y:S01]  /*67d0*/  IMAD R5, R29, R2.reuse, R5 ;  /* 0x000000021d057224 */ /* 0x080fe200078e0205 */
[CC--:B------:R-:W-:Y:S02]  /*67e0*/  ISETP.GE.U32.AND P0, PT, R35.reuse, R2.reuse, PT ;  /* 0x000000022300720c */ /* 0x0c0fe40003f06070 */
[----:B------:R-:W-:Y:S01]  /*67f0*/  IADD3.X R14, PT, PT, RZ, R29, RZ, P3, !PT ;  /* 0x0000001dff0e7210 */ /* 0x000fe20001ffe4ff */
[----:B------:R-:W-:Y:S01]  /*6800*/  IMAD.X R5, RZ, RZ, ~R5, P1 ;  /* 0x000000ffff057224 */ /* 0x000fe200008e0e05 */
[----:B------:R-:W-:-:S04]  /*6810*/  IADD3 R31, P1, PT, R35, -R2, RZ ;  /* 0x80000002231f7210 */ /* 0x000fc80007f3e0ff */
[CC--:B------:R-:W-:Y:S02]  /*6820*/  ISETP.GE.U32.AND.EX P0, PT, R5.reuse, R3.reuse, PT, P0 ;  /* 0x000000030500720c */ /* 0x0c0fe40003f06100 */
[----:B------:R-:W-:Y:S02]  /*6830*/  IADD3.X R33, PT, PT, R5, ~R3, RZ, P1, !PT ;  /* 0x8000000305217210 */ /* 0x000fe40000ffe4ff */
[----:B------:R-:W-:Y:S02]  /*6840*/  SEL R31, R31, R35, P0 ;  /* 0x000000231f1f7207 */ /* 0x000fe40000000000 */
[----:B------:R-:W-:Y:S02]  /*6850*/  SEL R33, R33, R5, P0 ;  /* 0x0000000521217207 */ /* 0x000fe40000000000 */
[----:B------:R-:W-:Y:S02]  /*6860*/  SEL R5, R4, R17, P0 ;  /* 0x0000001104057207 */ /* 0x000fe40000000000 */
[----:B------:R-:W-:-:S02]  /*6870*/  ISETP.GE.U32.AND P1, PT, R31, R2, PT ;  /* 0x000000021f00720c */ /* 0x000fc40003f26070 */
[----:B------:R-:W-:Y:S02]  /*6880*/  SEL R2, R14, R29, P0 ;  /* 0x0000001d0e027207 */ /* 0x000fe40000000000 */
[----:B------:R-:W-:Y:S02]  /*6890*/  IADD3 R16, P3, PT, R5, 0x1, RZ ;  /* 0x0000000105107810 */ /* 0x000fe40007f7e0ff */
[----:B------:R-:W-:-:S03]  /*68a0*/  ISETP.GE.U32.AND.EX P0, PT, R33, R3, PT, P1 ;  /* 0x000000032100720c */ /* 0x000fc60003f06110 */
[----:B------:R-:W-:Y:S01]  /*68b0*/  IMAD.X R17, RZ, RZ, R2, P3 ;  /* 0x000000ffff117224 */ /* 0x000fe200018e0602 */
[----:B------:R-:W-:-:S04]  /*68c0*/  SEL R16, R16, R5, P0 ;  /* 0x0000000510107207 */ /* 0x000fc80000000000 */
[----:B------:R-:W-:Y:S02]  /*68d0*/  SEL R17, R17, R2, P0 ;  /* 0x0000000211117207 */ /* 0x000fe40000000000 */
[-C--:B------:R-:W-:Y:S02]  /*68e0*/  IADD3 R3, P1, PT, RZ, -R16.reuse, RZ ;  /* 0x80000010ff037210 */ /* 0x080fe40007f3e0ff */
[----:B------:R-:W-:Y:S02]  /*68f0*/  ISETP.NE.U32.AND P0, PT, RZ, UR4, PT ;  /* 0x00000004ff007c0c */ /* 0x000fe4000bf05070 */
[-C--:B------:R-:W-:Y:S02]  /*6900*/  IADD3.X R2, PT, PT, RZ, ~R17.reuse, RZ, P1, !PT ;  /* 0x80000011ff027210 */ /* 0x080fe40000ffe4ff */
[----:B------:R-:W-:Y:S01]  /*6910*/  SEL R16, R3, R16, !P2 ;  /* 0x0000001003107207 */ /* 0x000fe20005000000 */
[----:B------:R-:W-:Y:S01]  /*6920*/  IMAD.MOV.U32 R3, RZ, RZ, 0x0 ;  /* 0x00000000ff037424 */ /* 0x000fe200078e00ff */
[----:B------:R-:W-:-:S02]  /*6930*/  SEL R17, R2, R17, !P2 ;  /* 0x0000001102117207 */ /* 0x000fc40005000000 */
[----:B------:R-:W-:Y:S02]  /*6940*/  MOV R2, R0 ;  /* 0x0000000000027202 */ /* 0x000fe40000000f00 */
[----:B------:R-:W-:-:S04]  /*6950*/  ISETP.NE.AND.EX P0, PT, RZ, UR5, PT, P0 ;  /* 0x00000005ff007c0c */ /* 0x000fc8000bf05300 */
[----:B------:R-:W-:Y:S02]  /*6960*/  SEL R16, R16, 0xffffffff, P0 ;  /* 0xffffffff10107807 */ /* 0x000fe40000000000 */
[----:B------:R-:W-:Y:S01]  /*6970*/  SEL R17, R17, 0xffffffff, P0 ;  /* 0xffffffff11117807 */ /* 0x000fe20000000000 */
[----:B------:R-:W-:Y:S06]  /*6980*/  RET.REL.NODEC R2 `(_Z11run_momentsPfS_S_P17curandStateXORWOW) ;  /* 0xffffff94029c7950 */ /* 0x000fec0003c3ffff */
        .weak           $__internal_1_$__cuda_sm20_rcp_rn_f32_slowpath
        .type           $__internal_1_$__cuda_sm20_rcp_rn_f32_slowpath,@function
        .size           $__internal_1_$__cuda_sm20_rcp_rn_f32_slowpath,($__internal_2_$__cuda_sm20_rem_s64 - $__internal_1_$__cuda_sm20_rcp_rn_f32_slowpath)
$__internal_1_$__cuda_sm20_rcp_rn_f32_slowpath:
[----:B------:R-:W-:Y:S01]  /*6990*/  SHF.L.U32 R2, R0, 0x1, RZ ;  /* 0x0000000100027819 */ /* 0x000fe200000006ff */
[----:B------:R-:W-:Y:S03]  /*69a0*/  BSSY.RECONVERGENT B1, `(.L_x_160) ;  /* 0x0000030000017945 */ /* 0x000fe60003800200 */
[----:B------:R-:W-:-:S04]  /*69b0*/  SHF.R.U32.HI R2, RZ, 0x18, R2 ;  /* 0x00000018ff027819 */ /* 0x000fc80000011602 */
[----:B------:R-:W-:-:S13]  /*69c0*/  ISETP.NE.U32.AND P1, PT, R2, RZ, PT ;  /* 0x000000ff0200720c */ /* 0x000fda0003f25070 */
[----:B------:R-:W-:Y:S05]  /*69d0*/  @P1 BRA `(.L_x_161) ;  /* 0x0000000000281947 */ /* 0x000fea0003800000 */
[----:B------:R-:W-:-:S04]  /*69e0*/  SHF.L.U32 R2, R0, 0x1, RZ ;  /* 0x0000000100027819 */ /* 0x000fc800000006ff */
[----:B------:R-:W-:-:S13]  /*69f0*/  ISETP.NE.AND P1, PT, R2, RZ, PT ;  /* 0x000000ff0200720c */ /* 0x000fda0003f25270 */
[----:B------:R-:W-:Y:S01]  /*6a00*/  @P1 FFMA R16, R0, 1.84467440737095516160e+19, RZ ;  /* 0x5f80000000101823 */ /* 0x000fe200000000ff */
[----:B------:R-:W-:Y:S08]  /*6a10*/  @!P1 MUFU.RCP R14, R0 ;  /* 0x00000000000e9308 */ /* 0x000ff00000001000 */
[----:B------:R-:W0:Y:S02]  /*6a20*/  @P1 MUFU.RCP R17, R16 ;  /* 0x0000001000111308 */ /* 0x000e240000001000 */
[----:B0-----:R-:W-:-:S04]  /*6a30*/  @P1 FFMA R2, R16, R17, -1 ;  /* 0xbf80000010021423 */ /* 0x001fc80000000011 */
[----:B------:R-:W-:-:S04]  /*6a40*/  @P1 FADD.FTZ R2, -R2, -RZ ;  /* 0x800000ff02021221 */ /* 0x000fc80000010100 */
[----:B------:R-:W-:-:S04]  /*6a50*/  @P1 FFMA R2, R17, R2, R17 ;  /* 0x0000000211021223 */ /* 0x000fc80000000011 */
[----:B------:R-:W-:Y:S01]  /*6a60*/  @P1 FFMA R14, R2, 1.84467440737095516160e+19, RZ ;  /* 0x5f800000020e1823 */ /* 0x000fe200000000ff */
[----:B------:R-:W-:Y:S06]  /*6a70*/  BRA `(.L_x_162) ;  /* 0x0000000000887947 */ /* 0x000fec0003800000 */
.L_x_161:
[----:B------:R-:W-:-:S05]  /*6a80*/  VIADD R14, R2, 0xffffff03 ;  /* 0xffffff03020e7836 */ /* 0x000fca0000000000 */
[----:B------:R-:W-:-:S13]  /*6a90*/  ISETP.GT.U32.AND P1, PT, R14, 0x1, PT ;  /* 0x000000010e00780c */ /* 0x000fda0003f24070 */
[----:B------:R-:W-:Y:S05]  /*6aa0*/  @P1 BRA `(.L_x_163) ;  /* 0x0000000000781947 */ /* 0x000fea0003800000 */
[----:B------:R-:W-:Y:S01]  /*6ab0*/  LOP3.LUT R16, R0, 0x7fffff, RZ, 0xc0, !PT ;  /* 0x007fffff00107812 */ /* 0x000fe200078ec0ff */
[----:B------:R-:W-:Y:S01]  /*6ac0*/  HFMA2 R31, -RZ, RZ, 0, 1.78813934326171875e-07 ;  /* 0x00000003ff1f7431 */ /* 0x000fe200000001ff */
[----:B------:R-:W-:Y:S02]  /*6ad0*/  IADD3 R2, PT, PT, R2, -0xfc, RZ ;  /* 0xffffff0402027810 */ /* 0x000fe40007ffe0ff */
[----:B------:R-:W-:-:S04]  /*6ae0*/  LOP3.LUT R16, R16, 0x3f800000, RZ, 0xfc, !PT ;  /* 0x3f80000010107812 */ /* 0x000fc800078efcff */
[----:B------:R-:W0:Y:S01]  /*6af0*/  MUFU.RCP R17, R16 ;  /* 0x0000001000117308 */ /* 0x000e220000001000 */
[----:B------:R-:W-:Y:S01]  /*6b00*/  SHF.L.U32 R30, R31, R14, RZ ;  /* 0x0000000e1f1e7219 */ /* 0x000fe200000006ff */
[----:B0-----:R-:W-:-:S04]  /*6b10*/  FFMA R28, R16, R17, -1 ;  /* 0xbf800000101c7423 */ /* 0x001fc80000000011 */
[----:B------:R-:W-:-:S04]  /*6b20*/  FADD.FTZ R28, -R28, -RZ ;  /* 0x800000ff1c1c7221 */ /* 0x000fc80000010100 */
[CCC-:B------:R-:W-:Y:S01]  /*6b30*/  FFMA.RM R29, R17.reuse, R28.reuse, R17.reuse ;  /* 0x0000001c111d7223 */ /* 0x1c0fe20000004011 */
[----:B------:R-:W-:-:S04]  /*6b40*/  FFMA.RP R28, R17, R28, R17 ;  /* 0x0000001c111c7223 */ /* 0x000fc80000008011 */
[C---:B------:R-:W-:Y:S02]  /*6b50*/  LOP3.LUT R17, R29.reuse, 0x7fffff, RZ, 0xc0, !PT ;  /* 0x007fffff1d117812 */ /* 0x040fe400078ec0ff */
[----:B------:R-:W-:Y:S02]  /*6b60*/  FSETP.NEU.FTZ.AND P1, PT, R29, R28, PT ;  /* 0x0000001c1d00720b */ /* 0x000fe40003f3d000 */
[----:B------:R-:W-:Y:S02]  /*6b70*/  LOP3.LUT R17, R17, 0x800000, RZ, 0xfc, !PT ;  /* 0x0080000011117812 */ /* 0x000fe400078efcff */
[----:B------:R-:W-:Y:S02]  /*6b80*/  SEL R28, RZ, 0xffffffff, !P1 ;  /* 0xffffffffff1c7807 */ /* 0x000fe40004800000 */
[----:B------:R-:W-:Y:S02]  /*6b90*/  LOP3.LUT R29, R30, R17, RZ, 0xc0, !PT ;  /* 0x000000111e1d7212 */ /* 0x000fe400078ec0ff */
[----:B------:R-:W-:-:S02]  /*6ba0*/  IADD3 R28, PT, PT, -R28, RZ, RZ ;  /* 0x000000ff1c1c7210 */ /* 0x000fc40007ffe1ff */
[-C--:B------:R-:W-:Y:S02]  /*6bb0*/  SHF.R.U32.HI R29, RZ, R14.reuse, R29 ;  /* 0x0000000eff1d7219 */ /* 0x080fe4000001161d */
[--C-:B------:R-:W-:Y:S02]  /*6bc0*/  LOP3.LUT P2, RZ, R28, R14, R17.reuse, 0xf8, !PT ;  /* 0x0000000e1cff7212 */ /* 0x100fe4000784f811 */
[C---:B------:R-:W-:Y:S02]  /*6bd0*/  LOP3.LUT P1, RZ, R29.reuse, 0x1, RZ, 0xc0, !PT ;  /* 0x000000011dff7812 */ /* 0x040fe4000782c0ff */
[----:B------:R-:W-:Y:S02]  /*6be0*/  LOP3.LUT P3, RZ, R29, 0x2, RZ, 0xc0, !PT ;  /* 0x000000021dff7812 */ /* 0x000fe4000786c0ff */
[----:B------:R-:W-:Y:S02]  /*6bf0*/  SHF.R.U32.HI R17, RZ, R2, R17 ;  /* 0x00000002ff117219 */ /* 0x000fe40000011611 */
[----:B------:R-:W-:-:S02]  /*6c00*/  PLOP3.LUT P1, PT, P1, P2, P3, 0xe0, 0x0 ;  /* 0x000000000000781c */ /* 0x000fc40000f25c30 */
[----:B------:R-:W-:Y:S02]  /*6c10*/  LOP3.LUT P2, RZ, R0, 0x7fffff, RZ, 0xc0, !PT ;  /* 0x007fffff00ff7812 */ /* 0x000fe4000784c0ff */
[----:B------:R-:W-:-:S05]  /*6c20*/  SEL R14, RZ, 0x1, !P1 ;  /* 0x00000001ff0e7807 */ /* 0x000fca0004800000 */
[----:B------:R-:W-:-:S05]  /*6c30*/  IMAD.MOV R14, RZ, RZ, -R14 ;  /* 0x000000ffff0e7224 */ /* 0x000fca00078e0a0e */
[----:B------:R-:W-:-:S13]  /*6c40*/  ISETP.GE.AND P1, PT, R14, RZ, PT ;  /* 0x000000ff0e00720c */ /* 0x000fda0003f26270 */
[----:B------:R-:W-:-:S05]  /*6c50*/  @!P1 IADD3 R17, PT, PT, R17, 0x1, RZ ;  /* 0x0000000111119810 */ /* 0x000fca0007ffe0ff */
[----:B------:R-:W-:-:S05]  /*6c60*/  @!P2 IMAD.SHL.U32 R17, R17, 0x2, RZ ;  /* 0x000000021111a824 */ /* 0x000fca00078e00ff */
[----:B------:R-:W-:Y:S01]  /*6c70*/  LOP3.LUT R14, R17, 0x80000000, R0, 0xf8, !PT ;  /* 0x80000000110e7812 */ /* 0x000fe200078ef800 */
[----:B------:R-:W-:Y:S06]  /*6c80*/  BRA `(.L_x_162) ;  /* 0x0000000000047947 */ /* 0x000fec0003800000 */
.L_x_163:
[----:B------:R0:W1:Y:S02]  /*6c90*/  MUFU.RCP R14, R0 ;  /* 0x00000000000e7308 */ /* 0x0000640000001000 */
.L_x_162:
[----:B------:R-:W-:Y:S05]  /*6ca0*/  BSYNC.RECONVERGENT B1 ;  /* 0x0000000000017941 */ /* 0x000fea0003800200 */
.L_x_160:
[----:B------:R-:W-:Y:S01]  /*6cb0*/  HFMA2 R17, -RZ, RZ, 0, 0 ;  /* 0x00000000ff117431 */ /* 0x000fe200000001ff */
[----:B------:R-:W-:-:S04]  /*6cc0*/  MOV R16, R4 ;  /* 0x0000000400107202 */ /* 0x000fc80000000f00 */
[----:B01----:R-:W-:Y:S05]  /*6cd0*/  RET.REL.NODEC R16 `(_Z11run_momentsPfS_S_P17curandStateXORWOW) ;  /* 0xffffff9010c87950 */ /* 0x003fea0003c3ffff */
        .weak           $__internal_2_$__cuda_sm20_rem_s64
        .type           $__internal_2_$__cuda_sm20_rem_s64,@function
        .size           $__internal_2_$__cuda_sm20_rem_s64,($__internal_3_$__cuda_sm20_sqrt_rn_f32_slowpath - $__internal_2_$__cuda_sm20_rem_s64)
$__internal_2_$__cuda_sm20_rem_s64:
[----:B------:R-:W0:Y:S01]  /*6ce0*/  LDCU UR10, c[0x3][0x8c] ;  /* 0x00c01180ff0a77ac */ /* 0x000e220008000800 */
[----:B------:R-:W-:Y:S02]  /*6cf0*/  UISETP.GE.AND UP0, UPT, UR8, URZ, UPT ;  /* 0x000000ff0800728c */ /* 0x000fe4000bf06270 */
[----:B0-----:R-:W-:-:S04]  /*6d00*/  UIADD3 UR4, UP1, UPT, URZ, -UR10, URZ ;  /* 0x8000000aff047290 */ /* 0x001fc8000ff3e0ff */
[----:B------:R-:W-:Y:S02]  /*6d10*/  UIADD3.X UR5, UPT, UPT, URZ, ~UR8, URZ, UP1, !UPT ;  /* 0x80000008ff057290 */ /* 0x000fe40008ffe4ff */
[----:B------:R-:W-:Y:S02]  /*6d20*/  USEL UR4, UR4, UR10, !UP0 ;  /* 0x0000000a04047287 */ /* 0x000fe4000c000000 */
[----:B------:R-:W-:-:S09]  /*6d30*/  USEL UR5, UR5, UR8, !UP0 ;  /* 0x0000000805057287 */ /* 0x000fd2000c000000 */
[----:B------:R-:W0:Y:S08]  /*6d40*/  I2F.U64.RP R14, UR4 ;  /* 0x00000004000e7d12 */ /* 0x000e300008309000 */
[----:B0-----:R-:W0:Y:S02]  /*6d50*/  MUFU.RCP R14, R14 ;  /* 0x0000000e000e7308 */ /* 0x001e240000001000 */
[----:B0-----:R-:W-:-:S06]  /*6d60*/  VIADD R4, R14, 0x1ffffffe ;  /* 0x1ffffffe0e047836 */ /* 0x001fcc0000000000 */
[----:B------:R-:W0:Y:S02]  /*6d70*/  F2I.U64.TRUNC R4, R4 ;  /* 0x0000000400047311 */ /* 0x000e24000020d800 */
[----:B0-----:R-:W-:-:S04]  /*6d80*/  IMAD.WIDE.U32 R2, R4, UR4, RZ ;  /* 0x0000000404027c25 */ /* 0x001fc8000f8e00ff */
[----:B------:R-:W-:Y:S01]  /*6d90*/  IMAD R3, R4, UR5, R3 ;  /* 0x0000000504037c24 */ /* 0x000fe2000f8e0203 */
[----:B------:R-:W-:-:S03]  /*6da0*/  IADD3 R29, P0, PT, RZ, -R2, RZ ;  /* 0x80000002ff1d7210 */ /* 0x000fc60007f1e0ff */
[----:B------:R-:W-:Y:S02]  /*6db0*/  IMAD R3, R5, UR4, R3 ;  /* 0x0000000405037c24 */ /* 0x000fe4000f8e0203 */
        /* <DEDUP_REMOVED lines=9> */
[----:B------:R-:W-:-:S03]  /*6e50*/  IMAD.WIDE.U32 R4, R3, UR4, RZ ;  /* 0x0000000403047c25 */ /* 0x000fc6000f8e00ff */
[----:B------:R-:W-:Y:S01]  /*6e60*/  IADD3.X R29, PT, PT, RZ, RZ, R29, P2, P1 ;  /* 0x000000ffff1d7210 */ /* 0x000fe200017e241d */
[----:B------:R-:W-:Y:S01]  /*6e70*/  IMAD R2, R3, UR5, R5 ;  /* 0x0000000503027c24 */ /* 0x000fe2000f8e0205 */
[----:B------:R-:W-:Y:S02]  /*6e80*/  IADD3 R31, P0, PT, RZ, -R4, RZ ;  /* 0x80000004ff1f7210 */ /* 0x000fe40007f1e0ff */
[----:B------:R-:W-:Y:S01]  /*6e90*/  ISETP.GE.AND P1, PT, R17, RZ, PT ;  /* 0x000000ff1100720c */ /* 0x000fe20003f26270 */
[----:B------:R-:W-:Y:S01]  /*6ea0*/  IMAD R4, R29, UR4, R2 ;  /* 0x000000041d047c24 */ /* 0x000fe2000f8e0202 */
[----:B------:R-:W-:Y:S01]  /*6eb0*/  IADD3 R5, P4, PT, RZ, -R16, RZ ;  /* 0x80000010ff057210 */ /* 0x000fe20007f9e0ff */
[----:B------:R-:W-:-:S03]  /*6ec0*/  IMAD.HI.U32 R2, R3, R31, RZ ;  /* 0x0000001f03027227 */ /* 0x000fc600078e00ff */
[----:B------:R-:W-:Y:S02]  /*6ed0*/  IADD3.X R4, PT, PT, RZ, ~R4, RZ, P0, !PT ;  /* 0x80000004ff047210 */ /* 0x000fe400007fe4ff */
[----:B------:R-:W-:Y:S02]  /*6ee0*/  SEL R5, R5, R16, !P1 ;  /* 0x0000001005057207 */ /* 0x000fe40004800000 */
[----:B------:R-:W-:Y:S01]  /*6ef0*/  IADD3.X R14, PT, PT, RZ, ~R17, RZ, P4, !PT ;  /* 0x80000011ff0e7210 */ /* 0x000fe200027fe4ff */
[----:B------:R-:W-:-:S03]  /*6f00*/  IMAD.WIDE.U32 R2, P0, R3, R4, R2 ;  /* 0x0000000403027225 */ /* 0x000fc60007800002 */
[----:B------:R-:W-:Y:S01]  /*6f10*/  SEL R17, R14, R17, !P1 ;  /* 0x000000110e117207 */ /* 0x000fe20004800000 */
[----:B------:R-:W-:-:S04]  /*6f20*/  IMAD.HI.U32 R16, R29, R4, RZ ;  /* 0x000000041d107227 */ /* 0x000fc800078e00ff */
[----:B------:R-:W-:-:S04]  /*6f30*/  IMAD.HI.U32 R2, P2, R29, R31, R2 ;  /* 0x0000001f1d027227 */ /* 0x000fc80007840002 */
[----:B------:R-:W-:Y:S02]  /*6f40*/  IMAD R3, R29, R4, RZ ;  /* 0x000000041d037224 */ /* 0x000fe400078e02ff */
[----:B------:R-:W-:-:S03]  /*6f50*/  IMAD.X R29, R16, 0x1, R29, P0 ;  /* 0x00000001101d7824 */ /* 0x000fc600000e061d */
[----:B------:R-:W-:Y:S01]  /*6f60*/  IADD3 R4, P3, PT, R3, R2, RZ ;  /* 0x0000000203047210 */ /* 0x000fe20007f7e0ff */
[----:B------:R-:W-:-:S03]  /*6f70*/  HFMA2 R3, -RZ, RZ, 0, 0 ;  /* 0x00000000ff037431 */ /* 0x000fc600000001ff */
[----:B------:R-:W-:Y:S01]  /*6f80*/  IADD3.X R14, PT, PT, RZ, RZ, R29, P3, P2 ;  /* 0x000000ffff0e7210 */ /* 0x000fe20001fe441d */
[----:B------:R-:W-:-:S04]  /*6f90*/  IMAD.HI.U32 R2, R4, R5, RZ ;  /* 0x0000000504027227 */ /* 0x000fc800078e00ff */
[-C--:B------:R-:W-:Y:S02]  /*6fa0*/  IMAD R29, R14, R17.reuse, RZ ;  /* 0x000000110e1d7224 */ /* 0x080fe400078e02ff */
[----:B------:R-:W-:-:S04]  /*6fb0*/  IMAD.WIDE.U32 R2, R4, R17, R2 ;  /* 0x0000001104027225 */ /* 0x000fc800078e0002 */
[----:B------:R-:W-:-:S04]  /*6fc0*/  IMAD.HI.U32 R4, R14, R17, RZ ;  /* 0x000000110e047227 */ /* 0x000fc800078e00ff */
[----:B------:R-:W-:-:S05]  /*6fd0*/  IMAD.HI.U32 R2, P0, R14, R5, R2 ;  /* 0x000000050e027227 */ /* 0x000fca0007800002 */
[----:B------:R-:W-:Y:S02]  /*6fe0*/  IADD3 R29, P2, PT, R29, R2, RZ ;  /* 0x000000021d1d7210 */ /* 0x000fe40007f5e0ff */
[----:B------:R-:W-:-:S03]  /*6ff0*/  IADD3.X R4, PT, PT, R4, RZ, RZ, P0, !PT ;  /* 0x000000ff04047210 */ /* 0x000fc600007fe4ff */
[----:B------:R-:W-:-:S04]  /*7000*/  IMAD.WIDE.U32 R2, R29, UR4, RZ ;  /* 0x000000041d027c25 */ /* 0x000fc8000f8e00ff */
[----:B------:R-:W-:Y:S01]  /*7010*/  IMAD.X R4, RZ, RZ, R4, P2 ;  /* 0x000000ffff047224 */ /* 0x000fe200010e0604 */
[----:B------:R-:W-:Y:S01]  /*7020*/  IADD3 R14, P2, PT, -R2, R5, RZ ;  /* 0x00000005020e7210 */ /* 0x000fe20007f5e1ff */
[----:B------:R-:W-:-:S03]  /*7030*/  IMAD R29, R29, UR5, R3 ;  /* 0x000000051d1d7c24 */ /* 0x000fc6000f8e0203 */
[----:B------:R-:W-:Y:S01]  /*7040*/  ISETP.GE.U32.AND P0, PT, R14, UR4, PT ;  /* 0x000000040e007c0c */ /* 0x000fe2000bf06070 */
[----:B------:R-:W-:-:S05]  /*7050*/  IMAD R4, R4, UR4, R29 ;  /* 0x0000000404047c24 */ /* 0x000fca000f8e021d */
[----:B------:R-:W-:Y:S02]  /*7060*/  IADD3.X R17, PT, PT, ~R4, R17, RZ, P2, !PT ;  /* 0x0000001104117210 */ /* 0x000fe400017fe5ff */
[----:B------:R-:W-:Y:S02]  /*7070*/  IADD3 R3, P2, PT, R14, -UR4, RZ ;  /* 0x800000040e037c10 */ /* 0x000fe4000ff5e0ff */
[C---:B------:R-:W-:Y:S02]  /*7080*/  ISETP.GE.U32.AND.EX P0, PT, R17.reuse, UR5, PT, P0 ;  /* 0x0000000511007c0c */ /* 0x040fe4000bf06100 */
[----:B------:R-:W-:Y:S02]  /*7090*/  IADD3.X R2, PT, PT, R17, ~UR5, RZ, P2, !PT ;  /* 0x8000000511027c10 */ /* 0x000fe400097fe4ff */
[----:B------:R-:W-:Y:S02]  /*70a0*/  SEL R3, R3, R14, P0 ;  /* 0x0000000e03037207 */ /* 0x000fe40000000000 */
[----:B------:R-:W-:-:S02]  /*70b0*/  SEL R2, R2, R17, P0 ;  /* 0x0000001102027207 */ /* 0x000fc40000000000 */
[C---:B------:R-:W-:Y:S02]  /*70c0*/  ISETP.GE.U32.AND P0, PT, R3.reuse, UR4, PT ;  /* 0x0000000403007c0c */ /* 0x040fe4000bf06070 */
[----:B------:R-:W-:Y:S02]  /*70d0*/  IADD3 R4, P2, PT, R3, -UR4, RZ ;  /* 0x8000000403047c10 */ /* 0x000fe4000ff5e0ff */
[C---:B------:R-:W-:Y:S02]  /*70e0*/  ISETP.GE.U32.AND.EX P0, PT, R2.reuse, UR5, PT, P0 ;  /* 0x0000000502007c0c */ /* 0x040fe4000bf06100 */
[----:B------:R-:W-:Y:S02]  /*70f0*/  IADD3.X R5, PT, PT, R2, ~UR5, RZ, P2, !PT ;  /* 0x8000000502057c10 */ /* 0x000fe400097fe4ff */
[----:B------:R-:W-:Y:S02]  /*7100*/  SEL R4, R4, R3, P0 ;  /* 0x0000000304047207 */ /* 0x000fe40000000000 */
[----:B------:R-:W-:-:S02]  /*7110*/  SEL R5, R5, R2, P0 ;  /* 0x0000000205057207 */ /* 0x000fc40000000000 */
[-C--:B------:R-:W-:Y:S02]  /*7120*/  IADD3 R3, P2, PT, RZ, -R4.reuse, RZ ;  /* 0x80000004ff037210 */ /* 0x080fe40007f5e0ff */
[----:B------:R-:W-:Y:S02]  /*7130*/  ISETP.NE.U32.AND P0, PT, RZ, UR10, PT ;  /* 0x0000000aff007c0c */ /* 0x000fe4000bf05070 */
[-C--:B------:R-:W-:Y:S02]  /*7140*/  IADD3.X R2, PT, PT, RZ, ~R5.reuse, RZ, P2, !PT ;  /* 0x80000005ff027210 */ /* 0x080fe400017fe4ff */
[----:B------:R-:W-:Y:S02]  /*7150*/  SEL R4, R3, R4, !P1 ;  /* 0x0000000403047207 */ /* 0x000fe40004800000 */
[----:B------:R-:W-:Y:S01]  /*7160*/  SEL R5, R2, R5, !P1 ;  /* 0x0000000502057207 */ /* 0x000fe20004800000 */
[----:B------:R-:W-:Y:S01]  /*7170*/  IMAD.MOV.U32 R2, RZ, RZ, R0 ;  /* 0x000000ffff027224 */ /* 0x000fe200078e0000 */
[----:B------:R-:W-:-:S02]  /*7180*/  MOV R3, 0x0 ;  /* 0x0000000000037802 */ /* 0x000fc40000000f00 */
[----:B------:R-:W-:-:S04]  /*7190*/  ISETP.NE.AND.EX P0, PT, RZ, UR8, PT, P0 ;  /* 0x00000008ff007c0c */ /* 0x000fc8000bf05300 */
[----:B------:R-:W-:Y:S02]  /*71a0*/  SEL R4, R4, 0xffffffff, P0 ;  /* 0xffffffff04047807 */ /* 0x000fe40000000000 */
[----:B------:R-:W-:Y:S01]  /*71b0*/  SEL R5, R5, 0xffffffff, P0 ;  /* 0xffffffff05057807 */ /* 0x000fe20000000000 */
[----:B------:R-:W-:Y:S06]  /*71c0*/  RET.REL.NODEC R2 `(_Z11run_momentsPfS_S_P17curandStateXORWOW) ;  /* 0xffffff8c028c7950 */ /* 0x000fec0003c3ffff */
        .weak           $__internal_3_$__cuda_sm20_sqrt_rn_f32_slowpath
        .type           $__internal_3_$__cuda_sm20_sqrt_rn_f32_slowpath,@function
        .size           $__internal_3_$__cuda_sm20_sqrt_rn_f32_slowpath,($__internal_4_$__cuda_sm3x_div_rn_noftz_f32_slowpath - $__internal_3_$__cuda_sm20_sqrt_rn_f32_slowpath)
$__internal_3_$__cuda_sm20_sqrt_rn_f32_slowpath:
[----:B------:R-:W-:-:S13]  /*71d0*/  LOP3.LUT P1, RZ, R0, 0x7fffffff, RZ, 0xc0, !PT ;  /* 0x7fffffff00ff7812 */ /* 0x000fda000782c0ff */
[----:B------:R-:W-:Y:S01]  /*71e0*/  @!P1 MOV R33, R0 ;  /* 0x0000000000219202 */ /* 0x000fe20000000f00 */
[----:B------:R-:W-:Y:S06]  /*71f0*/  @!P1 BRA `(.L_x_164) ;  /* 0x0000000000409947 */ /* 0x000fec0003800000 */
[----:B------:R-:W-:-:S13]  /*7200*/  FSETP.GEU.FTZ.AND P1, PT, R0, RZ, PT ;  /* 0x000000ff0000720b */ /* 0x000fda0003f3e000 */
[----:B------:R-:W-:Y:S01]  /*7210*/  @!P1 IMAD.MOV.U32 R33, RZ, RZ, 0x7fffffff ;  /* 0x7fffffffff219424 */ /* 0x000fe200078e00ff */
[----:B------:R-:W-:Y:S06]  /*7220*/  @!P1 BRA `(.L_x_164) ;  /* 0x0000000000349947 */ /* 0x000fec0003800000 */
[----:B------:R-:W-:-:S13]  /*7230*/  FSETP.GTU.FTZ.AND P1, PT, |R0|, +INF , PT ;  /* 0x7f8000000000780b */ /* 0x000fda0003f3c200 */
[----:B------:R-:W-:Y:S01]  /*7240*/  @P1 FADD.FTZ R33, R0, 1 ;  /* 0x3f80000000211421 */ /* 0x000fe20000010000 */
[----:B------:R-:W-:Y:S06]  /*7250*/  @P1 BRA `(.L_x_164) ;  /* 0x0000000000281947 */ /* 0x000fec0003800000 */
[----:B------:R-:W-:-:S13]  /*7260*/  FSETP.NEU.FTZ.AND P1, PT, |R0|, +INF , PT ;  /* 0x7f8000000000780b */ /* 0x000fda0003f3d200 */
[----:B------:R-:W-:-:S04]  /*7270*/  @P1 FFMA R33, R0, 1.84467440737095516160e+19, RZ ;  /* 0x5f80000000211823 */ /* 0x000fc800000000ff */
[----:B------:R-:W0:Y:S02]  /*7280*/  @P1 MUFU.RSQ R3, R33 ;  /* 0x0000002100031308 */ /* 0x000e240000001400 */
[----:B0-----:R-:W-:Y:S01]  /*7290*/  @P1 FMUL.FTZ R28, R33, R3 ;  /* 0x00000003211c1220 */ /* 0x001fe20000410000 */
[----:B------:R-:W-:-:S03]  /*72a0*/  @P1 FMUL.FTZ R3, R3, 0.5 ;  /* 0x3f00000003031820 */ /* 0x000fc60000410000 */
[----:B------:R-:W-:-:S04]  /*72b0*/  @P1 FADD.FTZ R29, -R28, -RZ ;  /* 0x800000ff1c1d1221 */ /* 0x000fc80000010100 */
[----:B------:R-:W-:Y:S01]  /*72c0*/  @P1 FFMA R29, R28, R29, R33 ;  /* 0x0000001d1c1d1223 */ /* 0x000fe20000000021 */
[----:B------:R-:W-:-:S03]  /*72d0*/  @!P1 MOV R33, R0 ;  /* 0x0000000000219202 */ /* 0x000fc60000000f00 */
[----:B------:R-:W-:-:S04]  /*72e0*/  @P1 FFMA R3, R29, R3, R28 ;  /* 0x000000031d031223 */ /* 0x000fc8000000001c */
[----:B------:R-:W-:-:S07]  /*72f0*/  @P1 FMUL.FTZ R33, R3, 2.3283064365386962891e-10 ;  /* 0x2f80000003211820 */ /* 0x000fce0000410000 */
.L_x_164:
[----:B------:R-:W-:Y:S01]  /*7300*/  MOV R28, R14 ;  /* 0x0000000e001c7202 */ /* 0x000fe20000000f00 */
[----:B------:R-:W-:-:S04]  /*7310*/  IMAD.MOV.U32 R29, RZ, RZ, 0x0 ;  /* 0x00000000ff1d7424 */ /* 0x000fc800078e00ff */
[----:B------:R-:W-:Y:S05]  /*7320*/  RET.REL.NODEC R28 `(_Z11run_momentsPfS_S_P17curandStateXORWOW) ;  /* 0xffffff8c1c347950 */ /* 0x000fea0003c3ffff */
        .weak           $__internal_4_$__cuda_sm3x_div_rn_noftz_f32_slowpath
        .type           $__internal_4_$__cuda_sm3x_div_rn_noftz_f32_slowpath,@function
        .size           $__internal_4_$__cuda_sm3x_div_rn_noftz_f32_slowpath,(.L_x_182 - $__internal_4_$__cuda_sm3x_div_rn_noftz_f32_slowpath)
$__internal_4_$__cuda_sm3x_div_rn_noftz_f32_slowpath:
[----:B------:R-:W-:Y:S01]  /*7330*/  SHF.R.U32.HI R28, RZ, 0x17, R3 ;  /* 0x00000017ff1c7819 */ /* 0x000fe20000011603 */
[----:B------:R-:W-:Y:S01]  /*7340*/  BSSY.RECONVERGENT B0, `(.L_x_165) ;  /* 0x0000062000007945 */ /* 0x000fe20003800200 */
[----:B------:R-:W-:Y:S02]  /*7350*/  SHF.R.U32.HI R33, RZ, 0x17, R0 ;  /* 0x00000017ff217819 */ /* 0x000fe40000011600 */
[----:B------:R-:W-:Y:S02]  /*7360*/  LOP3.LUT R28, R28, 0xff, RZ, 0xc0, !PT ;  /* 0x000000ff1c1c7812 */ /* 0x000fe400078ec0ff */
[----:B------:R-:W-:Y:S02]  /*7370*/  LOP3.LUT R33, R33, 0xff, RZ, 0xc0, !PT ;  /* 0x000000ff21217812 */ /* 0x000fe400078ec0ff */
[----:B------:R-:W-:Y:S02]  /*7380*/  IADD3 R34, PT, PT, R28, -0x1, RZ ;  /* 0xffffffff1c227810 */ /* 0x000fe40007ffe0ff */
[----:B------:R-:W-:-:S02]  /*7390*/  IADD3 R35, PT, PT, R33, -0x1, RZ ;  /* 0xffffffff21237810 */ /* 0x000fc40007ffe0ff */
[----:B------:R-:W-:-:S04]  /*73a0*/  ISETP.GT.U32.AND P1, PT, R34, 0xfd, PT ;  /* 0x000000fd2200780c */ /* 0x000fc80003f24070 */
[----:B------:R-:W-:-:S13]  /*73b0*/  ISETP.GT.U32.OR P1, PT, R35, 0xfd, P1 ;  /* 0x000000fd2300780c */ /* 0x000fda0000f24470 */
[----:B------:R-:W-:Y:S01]  /*73c0*/  @!P1 IMAD.MOV.U32 R29, RZ, RZ, RZ ;  /* 0x000000ffff1d9224 */ /* 0x000fe200078e00ff */
[----:B------:R-:W-:Y:S06]  /*73d0*/  @!P1 BRA `(.L_x_166) ;  /* 0x00000000005c9947 */ /* 0x000fec0003800000 */
[----:B------:R-:W-:Y:S02]  /*73e0*/  FSETP.GTU.FTZ.AND P1, PT, |R0|, +INF , PT ;  /* 0x7f8000000000780b */ /* 0x000fe40003f3c200 */
[----:B------:R-:W-:-:S04]  /*73f0*/  FSETP.GTU.FTZ.AND P2, PT, |R3|, +INF , PT ;  /* 0x7f8000000300780b */ /* 0x000fc80003f5c200 */
[----:B------:R-:W-:-:S13]  /*7400*/  PLOP3.LUT P1, PT, P1, P2, PT, 0xf8, 0x8f ;  /* 0x00000000008f781c */ /* 0x000fda0000f25f70 */
[----:B------:R-:W-:Y:S05]  /*7410*/  @P1 BRA `(.L_x_167) ;  /* 0x00000004004c1947 */ /* 0x000fea0003800000 */
[----:B------:R-:W-:-:S13]  /*7420*/  LOP3.LUT P1, RZ, R3, 0x7fffffff, R0, 0xc8, !PT ;  /* 0x7fffffff03ff7812 */ /* 0x000fda000782c800 */
[----:B------:R-:W-:Y:S05]  /*7430*/  @!P1 BRA `(.L_x_168) ;  /* 0x00000004003c9947 */ /* 0x000fea0003800000 */
[C---:B------:R-:W-:Y:S02]  /*7440*/  FSETP.NEU.FTZ.AND P4, PT, |R0|.reuse, +INF , PT ;  /* 0x7f8000000000780b */ /* 0x040fe40003f9d200 */
[----:B------:R-:W-:Y:S02]  /*7450*/  FSETP.NEU.FTZ.AND P2, PT, |R3|, +INF , PT ;  /* 0x7f8000000300780b */ /* 0x000fe40003f5d200 */
[----:B------:R-:W-:-:S11]  /*7460*/  FSETP.NEU.FTZ.AND P1, PT, |R0|, +INF , PT ;  /* 0x7f8000000000780b */ /* 0x000fd60003f3d200 */
[----:B------:R-:W-:Y:S05]  /*7470*/  @!P2 BRA !P4, `(.L_x_168) ;  /* 0x00000004002ca947 */ /* 0x000fea0006000000 */
[----:B------:R-:W-:-:S04]  /*7480*/  LOP3.LUT P4, RZ, R0, 0x7fffffff, RZ, 0xc0, !PT ;  /* 0x7fffffff00ff7812 */ /* 0x000fc8000788c0ff */
[----:B------:R-:W-:-:S13]  /*7490*/  PLOP3.LUT P2, PT, P2, P4, PT, 0x2f, 0xf2 ;  /* 0x0000000000f2781c */ /* 0x000fda0001748577 */
[----:B------:R-:W-:Y:S05]  /*74a0*/  @P2 BRA `(.L_x_169) ;  /* 0x0000000400182947 */ /* 0x000fea0003800000 */
[----:B------:R-:W-:-:S04]  /*74b0*/  LOP3.LUT P2, RZ, R3, 0x7fffffff, RZ, 0xc0, !PT ;  /* 0x7fffffff03ff7812 */ /* 0x000fc8000784c0ff */
[----:B------:R-:W-:-:S13]  /*74c0*/  PLOP3.LUT P1, PT, P1, P2, PT, 0x2f, 0xf2 ;  /* 0x0000000000f2781c */ /* 0x000fda0000f24577 */
[----:B------:R-:W-:Y:S05]  /*74d0*/  @P1 BRA `(.L_x_170) ;  /* 0x0000000400001947 */ /* 0x000fea0003800000 */
[----:B------:R-:W-:Y:S02]  /*74e0*/  ISETP.GE.AND P1, PT, R35, RZ, PT ;  /* 0x000000ff2300720c */ /* 0x000fe40003f26270 */
[----:B------:R-:W-:-:S11]  /*74f0*/  ISETP.GE.AND P2, PT, R34, RZ, PT ;  /* 0x000000ff2200720c */ /* 0x000fd60003f46270 */
[----:B------:R-:W-:Y:S01]  /*7500*/  @P1 MOV R29, RZ ;  /* 0x000000ff001d1202 */ /* 0x000fe20000000f00 */
[----:B------:R-:W-:Y:S01]  /*7510*/  @!P1 FFMA R0, R0, 1.84467440737095516160e+19, RZ ;  /* 0x5f80000000009823 */ /* 0x000fe200000000ff */
[----:B------:R-:W-:Y:S01]  /*7520*/  @!P1 MOV R29, 0xffffffc0 ;  /* 0xffffffc0001d9802 */ /* 0x000fe20000000f00 */
[----:B------:R-:W-:-:S04]  /*7530*/  @!P2 FFMA R3, R3, 1.84467440737095516160e+19, RZ ;  /* 0x5f8000000303a823 */ /* 0x000fc800000000ff */
[----:B------:R-:W-:-:S07]  /*7540*/  @!P2 VIADD R29, R29, 0x40 ;  /* 0x000000401d1da836 */ /* 0x000fce0000000000 */
.L_x_166:
[----:B------:R-:W-:Y:S01]  /*7550*/  LEA R34, R28, 0xc0800000, 0x17 ;  /* 0xc08000001c227811 */ /* 0x000fe200078eb8ff */
[----:B------:R-:W-:Y:S03]  /*7560*/  BSSY.RECONVERGENT B1, `(.L_x_171) ;  /* 0x0000036000017945 */ /* 0x000fe60003800200 */
[----:B------:R-:W-:-:S04]  /*7570*/  IADD3 R35, PT, PT, -R34, R3, RZ ;  /* 0x0000000322237210 */ /* 0x000fc80007ffe1ff */
[----:B------:R0:W1:Y:S01]  /*7580*/  MUFU.RCP R34, R35 ;  /* 0x0000002300227308 */ /* 0x0000620000001000 */
[----:B------:R-:W-:Y:S01]  /*7590*/  FADD.FTZ R3, -R35, -RZ ;  /* 0x800000ff23037221 */ /* 0x000fe20000010100 */
[----:B0-----:R-:W-:-:S04]  /*75a0*/  IADD3 R35, PT, PT, R33, -0x7f, RZ ;  /* 0xffffff8121237810 */ /* 0x001fc80007ffe0ff */
[C---:B------:R-:W-:Y:S01]  /*75b0*/  IADD3 R28, PT, PT, R35.reuse, 0x7f, -R28 ;  /* 0x0000007f231c7810 */ /* 0x040fe20007ffe81c */
[----:B------:R-:W-:Y:S02]  /*75c0*/  IMAD R0, R35, -0x800000, R0 ;  /* 0xff80000023007824 */ /* 0x000fe400078e0200 */
[----:B-1----:R-:W-:Y:S02]  /*75d0*/  FFMA R33, R34, R3, 1 ;  /* 0x3f80000022217423 */ /* 0x002fe40000000003 */
[----:B------:R-:W-:Y:S02]  /*75e0*/  IMAD.IADD R29, R28, 0x1, R29 ;  /* 0x000000011c1d7824 */ /* 0x000fe400078e021d */
[----:B------:R-:W-:-:S04]  /*75f0*/  FFMA R33, R34, R33, R34 ;  /* 0x0000002122217223 */ /* 0x000fc80000000022 */
[----:B------:R-:W-:-:S04]  /*7600*/  FFMA R34, R0, R33, RZ ;  /* 0x0000002100227223 */ /* 0x000fc800000000ff */
[----:B------:R-:W-:-:S04]  /*7610*/  FFMA R36, R3, R34, R0 ;  /* 0x0000002203247223 */ /* 0x000fc80000000000 */
[----:B------:R-:W-:-:S04]  /*7620*/  FFMA R36, R33, R36, R34 ;  /* 0x0000002421247223 */ /* 0x000fc80000000022 */
[----:B------:R-:W-:-:S04]  /*7630*/  FFMA R3, R3, R36, R0 ;  /* 0x0000002403037223 */ /* 0x000fc80000000000 */
[----:B------:R-:W-:-:S05]  /*7640*/  FFMA R0, R33, R3, R36 ;  /* 0x0000000321007223 */ /* 0x000fca0000000024 */
[----:B------:R-:W-:-:S04]  /*7650*/  SHF.R.U32.HI R28, RZ, 0x17, R0 ;  /* 0x00000017ff1c7819 */ /* 0x000fc80000011600 */
[----:B------:R-:W-:-:S04]  /*7660*/  LOP3.LUT R28, R28, 0xff, RZ, 0xc0, !PT ;  /* 0x000000ff1c1c7812 */ /* 0x000fc800078ec0ff */
[----:B------:R-:W-:-:S04]  /*7670*/  IADD3 R28, PT, PT, R28, R29, RZ ;  /* 0x0000001d1c1c7210 */ /* 0x000fc80007ffe0ff */
[----:B------:R-:W-:-:S04]  /*7680*/  IADD3 R34, PT, PT, R28, -0x1, RZ ;  /* 0xffffffff1c227810 */ /* 0x000fc80007ffe0ff */
[----:B------:R-:W-:-:S13]  /*7690*/  ISETP.GE.U32.AND P1, PT, R34, 0xfe, PT ;  /* 0x000000fe2200780c */ /* 0x000fda0003f26070 */
[----:B------:R-:W-:Y:S05]  /*76a0*/  @!P1 BRA `(.L_x_172) ;  /* 0x0000000000809947 */ /* 0x000fea0003800000 */
[----:B------:R-:W-:-:S13]  /*76b0*/  ISETP.GT.AND P1, PT, R28, 0xfe, PT ;  /* 0x000000fe1c00780c */ /* 0x000fda0003f24270 */
[----:B------:R-:W-:Y:S05]  /*76c0*/  @P1 BRA `(.L_x_173) ;  /* 0x00000000006c1947 */ /* 0x000fea0003800000 */
[----:B------:R-:W-:-:S13]  /*76d0*/  ISETP.GE.AND P1, PT, R28, 0x1, PT ;  /* 0x000000011c00780c */ /* 0x000fda0003f26270 */
[----:B------:R-:W-:Y:S05]  /*76e0*/  @P1 BRA `(.L_x_174) ;  /* 0x0000000000741947 */ /* 0x000fea0003800000 */
[----:B------:R-:W-:Y:S02]  /*76f0*/  ISETP.GE.AND P1, PT, R28, -0x18, PT ;  /* 0xffffffe81c00780c */ /* 0x000fe40003f26270 */
[----:B------:R-:W-:-:S11]  /*7700*/  LOP3.LUT R0, R0, 0x80000000, RZ, 0xc0, !PT ;  /* 0x8000000000007812 */ /* 0x000fd600078ec0ff */
[----:B------:R-:W-:Y:S05]  /*7710*/  @!P1 BRA `(.L_x_174) ;  /* 0x0000000000689947 */ /* 0x000fea0003800000 */
[CCC-:B------:R-:W-:Y:S01]  /*7720*/  FFMA.RZ R29, R33.reuse, R3.reuse, R36.reuse ;  /* 0x00000003211d7223 */ /* 0x1c0fe2000000c024 */
[CCC-:B------:R-:W-:Y:S01]  /*7730*/  FFMA.RP R34, R33.reuse, R3.reuse, R36.reuse ;  /* 0x0000000321227223 */ /* 0x1c0fe20000008024 */
[----:B------:R-:W-:Y:S01]  /*7740*/  FFMA.RM R3, R33, R3, R36 ;  /* 0x0000000321037223 */ /* 0x000fe20000004024 */
[C---:B------:R-:W-:Y:S02]  /*7750*/  ISETP.NE.AND P4, PT, R28.reuse, RZ, PT ;  /* 0x000000ff1c00720c */ /* 0x040fe40003f85270 */
[----:B------:R-:W-:Y:S02]  /*7760*/  LOP3.LUT R29, R29, 0x7fffff, RZ, 0xc0, !PT ;  /* 0x007fffff1d1d7812 */ /* 0x000fe400078ec0ff */
[C---:B------:R-:W-:Y:S02]  /*7770*/  ISETP.NE.AND P2, PT, R28.reuse, RZ, PT ;  /* 0x000000ff1c00720c */ /* 0x040fe40003f45270 */
[----:B------:R-:W-:Y:S01]  /*7780*/  LOP3.LUT R36, R29, 0x800000, RZ, 0xfc, !PT ;  /* 0x008000001d247812 */ /* 0x000fe200078efcff */
[C---:B------:R-:W-:Y:S01]  /*7790*/  VIADD R29, R28.reuse, 0x20 ;  /* 0x000000201c1d7836 */ /* 0x040fe20000000000 */
[----:B------:R-:W-:-:S02]  /*77a0*/  IADD3 R28, PT, PT, -R28, RZ, RZ ;  /* 0x000000ff1c1c7210 */ /* 0x000fc40007ffe1ff */
[----:B------:R-:W-:Y:S02]  /*77b0*/  FSETP.NEU.FTZ.AND P1, PT, R34, R3, PT ;  /* 0x000000032200720b */ /* 0x000fe40003f3d000 */
[----:B------:R-:W-:Y:S02]  /*77c0*/  SHF.L.U32 R29, R36, R29, RZ ;  /* 0x0000001d241d7219 */ /* 0x000fe400000006ff */
[----:B------:R-:W-:Y:S02]  /*77d0*/  SEL R3, R28, RZ, P4 ;  /* 0x000000ff1c037207 */ /* 0x000fe40002000000 */
[----:B------:R-:W-:Y:S02]  /*77e0*/  ISETP.NE.AND P2, PT, R29, RZ, P2 ;  /* 0x000000ff1d00720c */ /* 0x000fe40001745270 */
[----:B------:R-:W-:Y:S02]  /*77f0*/  SHF.R.U32.HI R36, RZ, R3, R36 ;  /* 0x00000003ff247219 */ /* 0x000fe40000011624 */
[----:B------:R-:W-:-:S02]  /*7800*/  PLOP3.LUT P1, PT, P1, P2, PT, 0xf8, 0x8f ;  /* 0x00000000008f781c */ /* 0x000fc40000f25f70 */
[----:B------:R-:W-:Y:S02]  /*7810*/  SHF.R.U32.HI R28, RZ, 0x1, R36 ;  /* 0x00000001ff1c7819 */ /* 0x000fe40000011624 */
[----:B------:R-:W-:-:S04]  /*7820*/  SEL R3, RZ, 0x1, !P1 ;  /* 0x00000001ff037807 */ /* 0x000fc80004800000 */
[----:B------:R-:W-:-:S04]  /*7830*/  LOP3.LUT R3, R3, 0x1, R28, 0xf8, !PT ;  /* 0x0000000103037812 */ /* 0x000fc800078ef81c */
[----:B------:R-:W-:-:S04]  /*7840*/  LOP3.LUT R3, R3, R36, RZ, 0xc0, !PT ;  /* 0x0000002403037212 */ /* 0x000fc800078ec0ff */
[----:B------:R-:W-:-:S04]  /*7850*/  IADD3 R3, PT, PT, R28, R3, RZ ;  /* 0x000000031c037210 */ /* 0x000fc80007ffe0ff */
[----:B------:R-:W-:Y:S01]  /*7860*/  LOP3.LUT R0, R3, R0, RZ, 0xfc, !PT ;  /* 0x0000000003007212 */ /* 0x000fe200078efcff */
[----:B------:R-:W-:Y:S06]  /*7870*/  BRA `(.L_x_174) ;  /* 0x0000000000107947 */ /* 0x000fec0003800000 */
.L_x_173:
[----:B------:R-:W-:-:S04]  /*7880*/  LOP3.LUT R0, R0, 0x80000000, RZ, 0xc0, !PT ;  /* 0x8000000000007812 */ /* 0x000fc800078ec0ff */
[----:B------:R-:W-:Y:S01]  /*7890*/  LOP3.LUT R0, R0, 0x7f800000, RZ, 0xfc, !PT ;  /* 0x7f80000000007812 */ /* 0x000fe200078efcff */
[----:B------:R-:W-:Y:S06]  /*78a0*/  BRA `(.L_x_174) ;  /* 0x0000000000047947 */ /* 0x000fec0003800000 */
.L_x_172:
[----:B------:R-:W-:-:S07]  /*78b0*/  IMAD R0, R29, 0x800000, R0 ;  /* 0x008000001d007824 */ /* 0x000fce00078e0200 */
.L_x_174:
[----:B------:R-:W-:Y:S05]  /*78c0*/  BSYNC.RECONVERGENT B1 ;  /* 0x0000000000017941 */ /* 0x000fea0003800200 */
.L_x_171:
[----:B------:R-:W-:Y:S05]  /*78d0*/  BRA `(.L_x_175) ;  /* 0x0000000000207947 */ /* 0x000fea0003800000 */
.L_x_170:
[----:B------:R-:W-:-:S04]  /*78e0*/  LOP3.LUT R0, R3, 0x80000000, R0, 0x48, !PT ;  /* 0x8000000003007812 */ /* 0x000fc800078e4800 */
[----:B------:R-:W-:Y:S01]  /*78f0*/  LOP3.LUT R0, R0, 0x7f800000, RZ, 0xfc, !PT ;  /* 0x7f80000000007812 */ /* 0x000fe200078efcff */
[----:B------:R-:W-:Y:S06]  /*7900*/  BRA `(.L_x_175) ;  /* 0x0000000000147947 */ /* 0x000fec0003800000 */
.L_x_169:
[----:B------:R-:W-:Y:S01]  /*7910*/  LOP3.LUT R0, R3, 0x80000000, R0, 0x48, !PT ;  /* 0x8000000003007812 */ /* 0x000fe200078e4800 */
[----:B------:R-:W-:Y:S06]  /*7920*/  BRA `(.L_x_175) ;  /* 0x00000000000c7947 */ /* 0x000fec0003800000 */
.L_x_168:
[----:B------:R-:W0:Y:S01]  /*7930*/  MUFU.RSQ R0, -QNAN ;  /* 0xffc0000000007908 */ /* 0x000e220000001400 */
[----:B------:R-:W-:Y:S05]  /*7940*/  BRA `(.L_x_175) ;  /* 0x0000000000047947 */ /* 0x000fea0003800000 */
.L_x_167:
[----:B------:R-:W-:-:S07]  /*7950*/  FADD.FTZ R0, R0, R3 ;  /* 0x0000000300007221 */ /* 0x000fce0000010000 */
.L_x_175:
[----:B------:R-:W-:Y:S05]  /*7960*/  BSYNC.RECONVERGENT B0 ;  /* 0x0000000000007941 */ /* 0x000fea0003800200 */
.L_x_165:
[----:B------:R-:W-:Y:S01]  /*7970*/  HFMA2 R29, -RZ, RZ, 0, 0 ;  /* 0x00000000ff1d7431 */ /* 0x000fe200000001ff */
[----:B------:R-:W-:-:S04]  /*7980*/  MOV R28, R14 ;  /* 0x0000000e001c7202 */ /* 0x000fc80000000f00 */
[----:B0-----:R-:W-:Y:S05]  /*7990*/  RET.REL.NODEC R28 `(_Z11run_momentsPfS_S_P17curandStateXORWOW) ;  /* 0xffffff841c987950 */ /* 0x001fea0003c3ffff */
.L_x_176:
[----:B------:R-:W-:-:S00]  /*79a0*/  BRA `(.L_x_176) ;  /* 0xfffffffc00fc7947 */ /* 0x000fc0000383ffff */
[----:B------:R-:W-:-:S00]  /*79b0*/  NOP ;  /* 0x0000000000007918 */ /* 0x000fc00000000000 */
        /* <DEDUP_REMOVED lines=12> */
.L_x_182:


//--------------------- .text._Z12init_dev_rngPjP17curandStateXORWOW --------------------------
	.section	.text._Z12init_dev_rngPjP17curandStateXORWOW,"ax",@progbits
	.align	128
        .global         _Z12init_dev_rngPjP17curandStateXORWOW
        .type           _Z12init_dev_rngPjP17curandStateXORWOW,@function
        .size           _Z12init_dev_rngPjP17curandStateXORWOW,(.L_x_184 - _Z12init_dev_rngPjP17curandStateXORWOW)
        .other          _Z12init_dev_rngPjP17curandStateXORWOW,@"STO_CUDA_ENTRY STV_DEFAULT"
_Z12init_dev_rngPjP17curandStateXORWOW:
.text._Z12init_dev_rngPjP17curandStateXORWOW:
[----:B------:R-:W-:Y:S01]  /*0000*/  LDC R1, c[0x0][0x37c] ;  /* 0x0000df00ff017b82 */ /* 0x000fe20000000800 */
[----:B------:R-:W0:Y:S07]  /*0010*/  S2R R0, SR_TID.X ;  /* 0x0000000000007919 */ /* 0x000e2e0000002100 */
[----:B------:R-:W0:Y:S01]  /*0020*/  S2UR UR6, SR_CTAID.X ;  /* 0x00000000000679c3 */ /* 0x000e220000002500 */
[----:B------:R-:W1:Y:S07]  /*0030*/  LDCU.64 UR4, c[0x0][0x358] ;  /* 0x00006b00ff0477ac */ /* 0x000e6e0008000a00 */
[----:B------:R-:W0:Y:S08]  /*0040*/  LDC R7, c[0x0][0x360] ;  /* 0x0000d800ff077b82 */ /* 0x000e300000000800 */
[----:B------:R-:W2:Y:S08]  /*0050*/  LDC.64 R2, c[0x0][0x380] ;  /* 0x0000e000ff027b82 */ /* 0x000eb00000000a00 */
[----:B------:R-:W3:Y:S01]  /*0060*/  LDC.64 R4, c[0x0][0x388] ;  /* 0x0000e200ff047b82 */ /* 0x000ee20000000a00 */
[----:B0-----:R-:W-:-:S04]  /*0070*/  IMAD R7, R7, UR6, R0 ;  /* 0x0000000607077c24 */ /* 0x001fc8000f8e0200 */
[----:B--2---:R-:W-:-:S06]  /*0080*/  IMAD.WIDE.U32 R2, R7, 0x4, R2 ;  /* 0x0000000407027825 */ /* 0x004fcc00078e0002 */
[----:B-1----:R-:W2:Y:S01]  /*0090*/  LDG.E R2, desc[UR4][R2.64] ;  /* 0x0000000402027981 */ /* 0x002ea2000c1e1900 */
[----:B------:R-:W-:Y:S02]  /*00a0*/  HFMA2 R9, -RZ, RZ, -38016, 0.02740478515625 ;  /* 0xf8a42704ff097431 */ /* 0x000fe400000001ff */
[----:B---3--:R-:W-:Y:S01]  /*00b0*/  IMAD.WIDE.U32 R4, R7, 0x30, R4 ;  /* 0x0000003007047825 */ /* 0x008fe200078e0004 */
[----:B------:R-:W-:-:S04]  /*00c0*/  MOV R10, 0xdcd8f87c ;  /* 0xdcd8f87c000a7802 */ /* 0x000fc80000000f00 */
[----:B------:R-:W-:Y:S04]  /*00d0*/  STG.E.64 desc[UR4][R4.64+0x18], RZ ;  /* 0x000018ff04007986 */ /* 0x000fe8000c101b04 */
[----:B------:R-:W-:Y:S04]  /*00e0*/  STG.E desc[UR4][R4.64+0x20], RZ ;  /* 0x000020ff04007986 */ /* 0x000fe8000c101904 */
[----:B------:R-:W-:Y:S01]  /*00f0*/  STG.E.64 desc[UR4][R4.64+0x28], RZ ;  /* 0x000028ff04007986 */ /* 0x000fe2000c101b04 */
[----:B--2---:R-:W-:-:S05]  /*0100*/  LOP3.LUT R0, R2, 0xaad26b49, RZ, 0x3c, !PT ;  /* 0xaad26b4902007812 */ /* 0x004fca00078e3cff */
[----:B------:R-:W-:-:S05]  /*0110*/  IMAD R0, R0, 0x4182bed5, RZ ;  /* 0x4182bed500007824 */ /* 0x000fca00078e02ff */
[C---:B------:R-:W-:Y:S02]  /*0120*/  IADD3 R6, PT, PT, R0.reuse, -0x260923e8, RZ ;  /* 0xd9f6dc1800067810 */ /* 0x040fe40007ffe0ff */
[C---:B------:R-:W-:Y:S02]  /*0130*/  IADD3 R7, PT, PT, R0.reuse, 0x75bcd15, RZ ;  /* 0x075bcd1500077810 */ /* 0x040fe40007ffe0ff */
[C---:B------:R-:W-:Y:S02]  /*0140*/  LOP3.LUT R8, R0.reuse, 0x159a55e5, RZ, 0x3c, !PT ;  /* 0x159a55e500087812 */ /* 0x040fe400078e3cff */
[----:B------:R-:W-:Y:S01]  /*0150*/  IADD3 R11, PT, PT, R0, 0x583f19, RZ ;  /* 0x00583f19000b7810 */ /* 0x000fe20007ffe0ff */
[----:B------:R-:W-:Y:S04]  /*0160*/  STG.E.64 desc[UR4][R4.64], R6 ;  /* 0x0000000604007986 */ /* 0x000fe8000c101b04 */
[----:B------:R-:W-:Y:S04]  /*0170*/  STG.E.64 desc[UR4][R4.64+0x8], R8 ;  /* 0x0000080804007986 */ /* 0x000fe8000c101b04 */
[----:B------:R-:W-:Y:S01]  /*0180*/  STG.E.64 desc[UR4][R4.64+0x10], R10 ;  /* 0x0000100a04007986 */ /* 0x000fe2000c101b04 */
[----:B------:R-:W-:Y:S05]  /*0190*/  EXIT ;  /* 0x000000000000794d */ /* 0x000fea0003800000 */
.L_x_177:
        /* <DEDUP_REMOVED lines=14> */
.L_x_184:


//--------------------- .nv.global.init           --------------------------
	.section	.nv.global.init,"aw",@progbits
	.align	4
.nv.global.init:
	.type		mrg32k3aM1SubSeq,@object
	.size		mrg32k3aM1SubSeq,(mrg32k3aM2SubSeq - mrg32k3aM1SubSeq)
mrg32k3aM1SubSeq:
        /*0000*/ 	.byte	0x0b, 0xcc, 0xee, 0x04, 0x73, 0x29, 0x8b, 0x6f, 0xf6, 0x53, 0x03, 0xf6, 0x23, 0xf6, 0xea, 0xda
        /* <DEDUP_REMOVED lines=125> */
	.type		mrg32k3aM2SubSeq,@object
	.size		mrg32k3aM2SubSeq,(mrg32k3aM1 - mrg32k3aM2SubSeq)
mrg32k3aM2SubSeq:
        /* <DEDUP_REMOVED lines=126> */
	.type		mrg32k3aM1,@object
	.size		mrg32k3aM1,(mrg32k3aM1Seq - mrg32k3aM1)
mrg32k3aM1:
        /* <DEDUP_REMOVED lines=144> */
	.type		mrg32k3aM1Seq,@object
	.size		mrg32k3aM1Seq,(mrg32k3aM2 - mrg32k3aM1Seq)
mrg32k3aM1Seq:
        /* <DEDUP_REMOVED lines=144> */
	.type		mrg32k3aM2,@object
	.size		mrg32k3aM2,(mrg32k3aM2Seq - mrg32k3aM2)
mrg32k3aM2:
        /* <DEDUP_REMOVED lines=144> */
	.type		mrg32k3aM2Seq,@object
	.size		mrg32k3aM2Seq,(precalc_xorwow_matrix - mrg32k3aM2Seq)
mrg32k3aM2Seq:
        /* <DEDUP_REMOVED lines=144> */
	.type		precalc_xorwow_matrix,@object
	.size		precalc_xorwow_matrix,(precalc_xorwow_offset_matrix - precalc_xorwow_matrix)
precalc_xorwow_matrix:
        /* <DEDUP_REMOVED lines=6400> */
	.type		precalc_xorwow_offset_matrix,@object
	.size		precalc_xorwow_offset_matrix,(.L_1 - precalc_xorwow_offset_matrix)
precalc_xorwow_offset_matrix:
        /* <DEDUP_REMOVED lines=6400> */
.L_1:


//--------------------- .nv.shared.reserved.0     --------------------------
	.section	.nv.shared.reserved.0,"aw",@nobits
	.weak		__nv_reservedSMEM_offset_0_alias
	.size		__nv_reservedSMEM_offset_0_alias, 0, 64
	.other		__nv_reservedSMEM_offset_0_alias,@"STO_CUDA_RESERVED_SHARED STV_DEFAULT"
__nv_reservedSMEM_offset_0_alias:
	.zero		0
	.zero		64


//--------------------- .nv.constant0._Z11run_momentsPfS_S_P17curandStateXORWOW --------------------------
	.section	.nv.constant0._Z11run_momentsPfS_S_P17curandStateXORWOW,"a",@progbits
	.sectionflags	@""
	.align	4
.nv.constant0._Z11run_momentsPfS_S_P17curandStateXORWOW:
	.zero		928


//--------------------- .nv.constant0._Z12init_dev_rngPjP17curandStateXORWOW --------------------------
	.section	.nv.constant0._Z12init_dev_rngPjP17curandStateXORWOW,"a",@progbits
	.sectionflags	@""
	.align	4
.nv.constant0._Z12init_dev_rngPjP17curandStateXORWOW:
	.zero		912


//--------------------- SYMBOLS --------------------------

	.type		.nv.reservedSmem.offset0,@object
	.size		.nv.reservedSmem.offset0,0x4
